	.target	sm_100a

	.elftype	@"ET_EXEC"


//--------------------- .note.nv.tkinfo           --------------------------
	.section	.note.nv.tkinfo,"",@"SHT_NOTE"
	.sectionflags	@"SHF_NOTE_NV_TKINFO"
	.tkinfo
        /*0018*/ 	.word	0x00000002
        /*0030*/ 	.string	""
        /*0030*/ 	.string	"ptxas"
        /*0030*/ 	.string	"Cuda compilation tools, release 13.0, V13.0.88"
        /*0030*/ 	.string	"Build cuda_13.0.r13.0/compiler.36424714_0"
        /*0030*/ 	.string	"-arch sm_100a -m 64 "



//--------------------- .note.nv.cuinfo           --------------------------
	.section	.note.nv.cuinfo,"",@"SHT_NOTE"
	.sectionflags	@"SHF_NOTE_NV_CUINFO"
        /*0018*/ 	.short	0x0002
        /*001a*/ 	.short	0x0064
        /*001c*/ 	.short	0x0082
	.zero		2


//--------------------- .nv.info                  --------------------------
	.section	.nv.info,"",@"SHT_CUDA_INFO"
	.align	4


	//----- nvinfo : EIATTR_REGCOUNT
	.align		4
        /*0000*/ 	.byte	0x04, 0x2f
        /*0002*/ 	.short	(.L_19 - .L_18)
	.align		4
.L_18:
        /*0004*/ 	.word	index@(_ZN7cutlass13device_kernelINS_4gemm6kernel13GemmUniversalIN4cute5tupleIJiiiiEEENS1_10collective13CollectiveMmaINS1_35MainloopSm100TmaUmmaWarpSpecializedILi3ELi2ELi4ENS5_IJNS4_1CILi2EEENSA_ILi1EEESC_EEEEENS5_IJNSA_ILi64EEESF_SF_EEENS_12float_e5m2_tENS5_IJlSC_lEEESH_SI_NS4_8TiledMMAINS4_8MMA_AtomIJNS4_10MMA_TraitsINS4_19SM100_MMA_F8F6F4_SSEJSH_SH_fSF_SF_NS4_17integral_constantINS4_4UMMA5MajorELSP_0EEESQ_NSN_INSO_7ScaleInELSR_0EEESS_EEEEEENS4_6LayoutINS5_IJSC_SC_SC_EEENS5_IJNSA_ILi0EEESX_SX_EEEEENS5_IJNS4_10UnderscoreES10_S10_EEEEENS4_13SM90_TMA_LOADENS4_14ComposedLayoutINS4_7SwizzleILi2ELi4ELi3EEENS4_18smem_ptr_flag_bitsILi8EEENSV_INS5_IJNSA_ILi8EEESF_EEENS5_IJSF_SC_EEEEEEEvNS4_8identityENS4_23SM90_TMA_LOAD_MULTICASTES1D_vS1E_EENS_8epilogue10collective18CollectiveEpilogueINS1H_23Sm100TmaWarpSpecializedILi1ELi1ELi32ELb0ELb0EEEJSG_NS5_IJNSV_ISF_SC_EES1M_EEESH_SI_SH_SI_NS1H_6fusion15FusionCallbacksIS1L_NS1O_17LinearCombinationISH_fSH_fLNS_15FloatRoundStyleE2EEESG_S1N_JEEENS4_5SM1004TMEM4LOAD26SM100_TMEM_LOAD_16dp32b32xES13_S1D_NS4_39AutoVectorizingCopyWithAssumedAlignmentILi128EEENS4_14SM90_TMA_STOREES1D_S1Z_S1Z_EEEvvEEEEvNT_6ParamsE)
        /*0008*/ 	.word	0x00000059


	//----- nvinfo : EIATTR_FRAME_SIZE
	.align		4
.L_19:
        /*000c*/ 	.byte	0x04, 0x11
        /*000e*/ 	.short	(.L_21 - .L_20)
	.align		4
.L_20:
        /*0010*/ 	.word	index@($__internal_2_$__cuda_sm10x_tcgen05_guardrail_trap_unallocated_columns_being_dealloced)
        /*0014*/ 	.word	0x00000000


	//----- nvinfo : EIATTR_FRAME_SIZE
	.align		4
.L_21:
        /*0018*/ 	.byte	0x04, 0x11
        /*001a*/ 	.short	(.L_23 - .L_22)
	.align		4
.L_22:
        /*001c*/ 	.word	index@($__internal_1_$__cuda_sm10x_tcgen05_guardrail_trap_phase_invalid_during_alloc)
        /*0020*/ 	.word	0x00000000


	//----- nvinfo : EIATTR_FRAME_SIZE
	.align		4
.L_23:
        /*0024*/ 	.byte	0x04, 0x11
        /*0026*/ 	.short	(.L_25 - .L_24)
	.align		4
.L_24:
        /*0028*/ 	.word	index@($__internal_0_$__cuda_sm10x_tcgen05_guardrail_trap_col_being_dealloced_not_returned_by_alloc)
        /*002c*/ 	.word	0x00000000


	//----- nvinfo : EIATTR_FRAME_SIZE
	.align		4
.L_25:
        /*0030*/ 	.byte	0x04, 0x11
        /*0032*/ 	.short	(.L_27 - .L_26)
	.align		4
.L_26:
        /*0034*/ 	.word	index@(_ZN7cutlass13device_kernelINS_4gemm6kernel13GemmUniversalIN4cute5tupleIJiiiiEEENS1_10collective13CollectiveMmaINS1_35MainloopSm100TmaUmmaWarpSpecializedILi3ELi2ELi4ENS5_IJNS4_1CILi2EEENSA_ILi1EEESC_EEEEENS5_IJNSA_ILi64EEESF_SF_EEENS_12float_e5m2_tENS5_IJlSC_lEEESH_SI_NS4_8TiledMMAINS4_8MMA_AtomIJNS4_10MMA_TraitsINS4_19SM100_MMA_F8F6F4_SSEJSH_SH_fSF_SF_NS4_17integral_constantINS4_4UMMA5MajorELSP_0EEESQ_NSN_INSO_7ScaleInELSR_0EEESS_EEEEEENS4_6LayoutINS5_IJSC_SC_SC_EEENS5_IJNSA_ILi0EEESX_SX_EEEEENS5_IJNS4_10UnderscoreES10_S10_EEEEENS4_13SM90_TMA_LOADENS4_14ComposedLayoutINS4_7SwizzleILi2ELi4ELi3EEENS4_18smem_ptr_flag_bitsILi8EEENSV_INS5_IJNSA_ILi8EEESF_EEENS5_IJSF_SC_EEEEEEEvNS4_8identityENS4_23SM90_TMA_LOAD_MULTICASTES1D_vS1E_EENS_8epilogue10collective18CollectiveEpilogueINS1H_23Sm100TmaWarpSpecializedILi1ELi1ELi32ELb0ELb0EEEJSG_NS5_IJNSV_ISF_SC_EES1M_EEESH_SI_SH_SI_NS1H_6fusion15FusionCallbacksIS1L_NS1O_17LinearCombinationISH_fSH_fLNS_15FloatRoundStyleE2EEESG_S1N_JEEENS4_5SM1004TMEM4LOAD26SM100_TMEM_LOAD_16dp32b32xES13_S1D_NS4_39AutoVectorizingCopyWithAssumedAlignmentILi128EEENS4_14SM90_TMA_STOREES1D_S1Z_S1Z_EEEvvEEEEvNT_6ParamsE)
        /*0038*/ 	.word	0x00000000


	//----- nvinfo : EIATTR_MIN_STACK_SIZE
	.align		4
.L_27:
        /*003c*/ 	.byte	0x04, 0x12
        /*003e*/ 	.short	(.L_29 - .L_28)
	.align		4
.L_28:
        /*0040*/ 	.word	index@(_ZN7cutlass13device_kernelINS_4gemm6kernel13GemmUniversalIN4cute5tupleIJiiiiEEENS1_10collective13CollectiveMmaINS1_35MainloopSm100TmaUmmaWarpSpecializedILi3ELi2ELi4ENS5_IJNS4_1CILi2EEENSA_ILi1EEESC_EEEEENS5_IJNSA_ILi64EEESF_SF_EEENS_12float_e5m2_tENS5_IJlSC_lEEESH_SI_NS4_8TiledMMAINS4_8MMA_AtomIJNS4_10MMA_TraitsINS4_19SM100_MMA_F8F6F4_SSEJSH_SH_fSF_SF_NS4_17integral_constantINS4_4UMMA5MajorELSP_0EEESQ_NSN_INSO_7ScaleInELSR_0EEESS_EEEEEENS4_6LayoutINS5_IJSC_SC_SC_EEENS5_IJNSA_ILi0EEESX_SX_EEEEENS5_IJNS4_10UnderscoreES10_S10_EEEEENS4_13SM90_TMA_LOADENS4_14ComposedLayoutINS4_7SwizzleILi2ELi4ELi3EEENS4_18smem_ptr_flag_bitsILi8EEENSV_INS5_IJNSA_ILi8EEESF_EEENS5_IJSF_SC_EEEEEEEvNS4_8identityENS4_23SM90_TMA_LOAD_MULTICASTES1D_vS1E_EENS_8epilogue10collective18CollectiveEpilogueINS1H_23Sm100TmaWarpSpecializedILi1ELi1ELi32ELb0ELb0EEEJSG_NS5_IJNSV_ISF_SC_EES1M_EEESH_SI_SH_SI_NS1H_6fusion15FusionCallbacksIS1L_NS1O_17LinearCombinationISH_fSH_fLNS_15FloatRoundStyleE2EEESG_S1N_JEEENS4_5SM1004TMEM4LOAD26SM100_TMEM_LOAD_16dp32b32xES13_S1D_NS4_39AutoVectorizingCopyWithAssumedAlignmentILi128EEENS4_14SM90_TMA_STOREES1D_S1Z_S1Z_EEEvvEEEEvNT_6ParamsE)
        /*0044*/ 	.word	0x00000000
.L_29:


//--------------------- .nv.compat                --------------------------
	.section	.nv.compat,"",@"SHT_CUDA_COMPAT_INFO"
	.align	4
        /*0000*/ 	.byte	0x02, 0x09, 0x01, 0x00, 0x02, 0x02, 0x02, 0x00, 0x02, 0x05, 0x05, 0x00, 0x03, 0x07, 0x01, 0x01
        /*0010*/ 	.byte	0x02, 0x03, 0x01, 0x00, 0x02, 0x06, 0x01, 0x00, 0x04, 0x0b, 0x08, 0x00, 0x09, 0x00, 0x00, 0x00
        /*0020*/ 	.byte	0x00, 0x00, 0x00, 0x00


//--------------------- .nv.info._ZN7cutlass13device_kernelINS_4gemm6kernel13GemmUniversalIN4cute5tupleIJiiiiEEENS1_10collective13CollectiveMmaINS1_35MainloopSm100TmaUmmaWarpSpecializedILi3ELi2ELi4ENS5_IJNS4_1CILi2EEENSA_ILi1EEESC_EEEEENS5_IJNSA_ILi64EEESF_SF_EEENS_12float_e5m2_tENS5_IJlSC_lEEESH_SI_NS4_8TiledMMAINS4_8MMA_AtomIJNS4_10MMA_TraitsINS4_19SM100_MMA_F8F6F4_SSEJSH_SH_fSF_SF_NS4_17integral_constantINS4_4UMMA5MajorELSP_0EEESQ_NSN_INSO_7ScaleInELSR_0EEESS_EEEEEENS4_6LayoutINS5_IJSC_SC_SC_EEENS5_IJNSA_ILi0EEESX_SX_EEEEENS5_IJNS4_10UnderscoreES10_S10_EEEEENS4_13SM90_TMA_LOADENS4_14ComposedLayoutINS4_7SwizzleILi2ELi4ELi3EEENS4_18smem_ptr_flag_bitsILi8EEENSV_INS5_IJNSA_ILi8EEESF_EEENS5_IJSF_SC_EEEEEEEvNS4_8identityENS4_23SM90_TMA_LOAD_MULTICASTES1D_vS1E_EENS_8epilogue10collective18CollectiveEpilogueINS1H_23Sm100TmaWarpSpecializedILi1ELi1ELi32ELb0ELb0EEEJSG_NS5_IJNSV_ISF_SC_EES1M_EEESH_SI_SH_SI_NS1H_6fusion15FusionCallbacksIS1L_NS1O_17LinearCombinationISH_fSH_fLNS_15FloatRoundStyleE2EEESG_S1N_JEEENS4_5SM1004TMEM4LOAD26SM100_TMEM_LOAD_16dp32b32xES13_S1D_NS4_39AutoVectorizingCopyWithAssumedAlignmentILi128EEENS4_14SM90_TMA_STOREES1D_S1Z_S1Z_EEEvvEEEEvNT_6ParamsE --------------------------
	.section	.nv.info._ZN7cutlass13device_kernelINS_4gemm6kernel13GemmUniversalIN4cute5tupleIJiiiiEEENS1_10collective13CollectiveMmaINS1_35MainloopSm100TmaUmmaWarpSpecializedILi3ELi2ELi4ENS5_IJNS4_1CILi2EEENSA_ILi1EEESC_EEEEENS5_IJNSA_ILi64EEESF_SF_EEENS_12float_e5m2_tENS5_IJlSC_lEEESH_SI_NS4_8TiledMMAINS4_8MMA_AtomIJNS4_10MMA_TraitsINS4_19SM100_MMA_F8F6F4_SSEJSH_SH_fSF_SF_NS4_17integral_constantINS4_4UMMA5MajorELSP_0EEESQ_NSN_INSO_7ScaleInELSR_0EEESS_EEEEEENS4_6LayoutINS5_IJSC_SC_SC_EEENS5_IJNSA_ILi0EEESX_SX_EEEEENS5_IJNS4_10UnderscoreES10_S10_EEEEENS4_13SM90_TMA_LOADENS4_14ComposedLayoutINS4_7SwizzleILi2ELi4ELi3EEENS4_18smem_ptr_flag_bitsILi8EEENSV_INS5_IJNSA_ILi8EEESF_EEENS5_IJSF_SC_EEEEEEEvNS4_8identityENS4_23SM90_TMA_LOAD_MULTICASTES1D_vS1E_EENS_8epilogue10collective18CollectiveEpilogueINS1H_23Sm100TmaWarpSpecializedILi1ELi1ELi32ELb0ELb0EEEJSG_NS5_IJNSV_ISF_SC_EES1M_EEESH_SI_SH_SI_NS1H_6fusion15FusionCallbacksIS1L_NS1O_17LinearCombinationISH_fSH_fLNS_15FloatRoundStyleE2EEESG_S1N_JEEENS4_5SM1004TMEM4LOAD26SM100_TMEM_LOAD_16dp32b32xES13_S1D_NS4_39AutoVectorizingCopyWithAssumedAlignmentILi128EEENS4_14SM90_TMA_STOREES1D_S1Z_S1Z_EEEvvEEEEvNT_6ParamsE,"",@"SHT_CUDA_INFO"
	.sectionflags	@""
	.align	4


	//----- nvinfo : EIATTR_CUDA_API_VERSION
	.align		4
        /*0000*/ 	.byte	0x04, 0x37
        /*0002*/ 	.short	(.L_31 - .L_30)
.L_30:
        /*0004*/ 	.word	0x00000082


	//----- nvinfo : EIATTR_KPARAM_INFO
	.align		4
.L_31:
        /*0008*/ 	.byte	0x04, 0x17
        /*000a*/ 	.short	(.L_33 - .L_32)
.L_32:
        /*000c*/ 	.word	0x00000000
        /*0010*/ 	.short	0x0000
        /*0012*/ 	.short	0x0000
        /*0014*/ 	.byte	0x00, 0xf0, 0x01, 0x20


	//----- nvinfo : EIATTR_AT_ENTRY_FRAGMENTS
	.align		4
.L_33:
        /*0018*/ 	.byte	0x04, 0x4f
        /*001a*/ 	.short	(.L_35 - .L_34)


	//   ....[0]....
.L_34:
        /*001c*/ 	.word	0x00000006


	//----- nvinfo : EIATTR_RESERVED_SMEM_USED
	.align		4
.L_35:
        /*0020*/ 	.byte	0x01, 0x41
	.zero		2


	//----- nvinfo : EIATTR_SPARSE_MMA_MASK
	.align		4
        /*0024*/ 	.byte	0x03, 0x50
        /*0026*/ 	.short	0x0000


	//----- nvinfo : EIATTR_TCGEN05_1CTA_USED
	.align		4
        /*0028*/ 	.byte	0x01, 0x51
	.zero		2


	//----- nvinfo : EIATTR_MAXREG_COUNT
	.align		4
        /*002c*/ 	.byte	0x03, 0x1b
        /*002e*/ 	.short	0x00ff


	//----- nvinfo : EIATTR_NUM_BARRIERS
	.align		4
        /*0030*/ 	.byte	0x02, 0x4c
        /*0032*/ 	.byte	0x07
	.zero		1


	//----- nvinfo : EIATTR_EXTERNS
	.align		4
        /*0034*/ 	.byte	0x04, 0x0f
        /*0036*/ 	.short	(.L_37 - .L_36)


	//   ....[0]....
	.align		4
.L_36:
        /*0038*/ 	.word	index@(__assertfail)


	//----- nvinfo : EIATTR_MERCURY_ISA_VERSION
	.align		4
.L_37:
        /*003c*/ 	.byte	0x03, 0x5f
        /*003e*/ 	.short	0x0101


	//----- nvinfo : EIATTR_INT_WARP_WIDE_INSTR_OFFSETS
	.align		4
        /*0040*/ 	.byte	0x04, 0x31
        /*0042*/ 	.short	(.L_39 - .L_38)


	//   ....[0]....
.L_38:
        /*0044*/ 	.word	0x00003a60


	//   ....[1]....
        /*0048*/ 	.word	0x00003a90


	//   ....[2]....
        /*004c*/ 	.word	0x00003ab0


	//   ....[3]....
        /*0050*/ 	.word	0x00004690


	//   ....[4]....
        /*0054*/ 	.word	0x00004740


	//----- nvinfo : EIATTR_COOP_GROUP_MASK_REGIDS
	.align		4
.L_39:
        /*0058*/ 	.byte	0x04, 0x29
        /*005a*/ 	.short	(.L_41 - .L_40)


	//   ....[0]....
.L_40:
        /*005c*/ 	.word	0xffffffff


	//   ....[1]....
        /*0060*/ 	.word	0xffffffff


	//   ....[2]....
        /*0064*/ 	.word	0xffffffff


	//   ....[3]....
        /*0068*/ 	.word	0xffffffff


	//   ....[4]....
        /*006c*/ 	.word	0xffffffff


	//   ....[5]....
        /*0070*/ 	.word	0xffffffff


	//   ....[6]....
        /*0074*/ 	.word	0xffffffff


	//   ....[7]....
        /*0078*/ 	.word	0xffffffff


	//   ....[8]....
        /*007c*/ 	.word	0xffffffff


	//   ....[9]....
        /*0080*/ 	.word	0xffffffff


	//   ....[10]....
        /*0084*/ 	.word	0xffffffff


	//   ....[11]....
        /*0088*/ 	.word	0xffffffff


	//   ....[12]....
        /*008c*/ 	.word	0xffffffff


	//   ....[13]....
        /*0090*/ 	.word	0xffffffff


	//----- nvinfo : EIATTR_COOP_GROUP_INSTR_OFFSETS
	.align		4
.L_41:
        /*0094*/ 	.byte	0x04, 0x28
        /*0096*/ 	.short	(.L_43 - .L_42)


	//   ....[0]....
.L_42:
        /*0098*/ 	.word	0x00000080


	//   ....[1]....
        /*009c*/ 	.word	0x000004e0


	//   ....[2]....
        /*00a0*/ 	.word	0x00000660


	//   ....[3]....
        /*00a4*/ 	.word	0x000007a0


	//   ....[4]....
        /*00a8*/ 	.word	0x000008a0


	//   ....[5]....
        /*00ac*/ 	.word	0x00000a10


	//   ....[6]....
        /*00b0*/ 	.word	0x00000bb0


	//   ....[7]....
        /*00b4*/ 	.word	0x00000d60


	//   ....[8]....
        /*00b8*/ 	.word	0x00001f20


	//   ....[9]....
        /*00bc*/ 	.word	0x00002d30


	//   ....[10]....
        /*00c0*/ 	.word	0x00002f40


	//   ....[11]....
        /*00c4*/ 	.word	0x00002f70


	//   ....[12]....
        /*00c8*/ 	.word	0x00003940


	//   ....[13]....
        /*00cc*/ 	.word	0x00003b70


	//----- nvinfo : EIATTR_VRC_CTA_INIT_COUNT
	.align		4
.L_43:
        /*00d0*/ 	.byte	0x02, 0x4a
        /*00d2*/ 	.byte	0x80
	.zero		1


	//----- nvinfo : EIATTR_SYSCALL_OFFSETS
	.align		4
        /*00d4*/ 	.byte	0x04, 0x46
        /*00d6*/ 	.short	(.L_45 - .L_44)


	//   ....[0]....
.L_44:
        /*00d8*/ 	.word	0x000052b0


	//   ....[1]....
        /*00dc*/ 	.word	0x000053f0


	//   ....[2]....
        /*00e0*/ 	.word	0x00005b70


	//----- nvinfo : EIATTR_MBARRIER_INSTR_OFFSETS
	.align		4
.L_45:
        /*00e4*/ 	.byte	0x04, 0x39
        /*00e6*/ 	.short	(.L_47 - .L_46)


	//   ....[0]....
.L_46:
        /*00e8*/ 	.word	0x000005f0
        /*00ec*/ 	.word	0x000000ff
        /*00f0*/ 	.word	0x00000000
        /*00f4*/ 	.short	0x0100
        /*00f6*/ 	.byte	0x04
	.zero		1


	//   ....[1]....
        /*00f8*/ 	.word	0x00000600
        /*00fc*/ 	.word	0x000000ff
        /*0100*/ 	.word	0x00000018
        /*0104*/ 	.short	0x0100
        /*0106*/ 	.byte	0x04
	.zero		1


	//   ....[2]....
        /*0108*/ 	.word	0x00000610
        /*010c*/ 	.word	0x000000ff
        /*0110*/ 	.word	0x00000008
        /*0114*/ 	.short	0x0100
        /*0116*/ 	.byte	0x04
	.zero		1


	//   ....[3]....
        /*0118*/ 	.word	0x00000620
        /*011c*/ 	.word	0x000000ff
        /*0120*/ 	.word	0x00000020
        /*0124*/ 	.short	0x0100
        /*0126*/ 	.byte	0x04
	.zero		1


	//   ....[4]....
        /*0128*/ 	.word	0x00000630
        /*012c*/ 	.word	0x000000ff
        /*0130*/ 	.word	0x00000010
        /*0134*/ 	.short	0x0100
        /*0136*/ 	.byte	0x04
	.zero		1


	//   ....[5]....
        /*0138*/ 	.word	0x00000640
        /*013c*/ 	.word	0x000000ff
        /*0140*/ 	.word	0x00000028
        /*0144*/ 	.short	0x0100
        /*0146*/ 	.byte	0x04
	.zero		1


	//   ....[6]....
        /*0148*/ 	.word	0x00000770
        /*014c*/ 	.word	0x000000ff
        /*0150*/ 	.word	0x00000030
        /*0154*/ 	.short	0x0100
        /*0156*/ 	.byte	0x04
	.zero		1


	//   ....[7]....
        /*0158*/ 	.word	0x00000780
        /*015c*/ 	.word	0x000000ff
        /*0160*/ 	.word	0x00000038
        /*0164*/ 	.short	0x0100
        /*0166*/ 	.byte	0x04
	.zero		1


	//   ....[8]....
        /*0168*/ 	.word	0x00000870
        /*016c*/ 	.word	0x000000ff
        /*0170*/ 	.word	0x00000040
        /*0174*/ 	.short	0x0100
        /*0176*/ 	.byte	0x06
	.zero		1


	//   ....[9]....
        /*0178*/ 	.word	0x00000880
        /*017c*/ 	.word	0x000000ff
        /*0180*/ 	.word	0x00000048
        /*0184*/ 	.short	0x0100
        /*0186*/ 	.byte	0x06
	.zero		1


	//   ....[10]....
        /*0188*/ 	.word	0x000009c0
        /*018c*/ 	.word	0x000000ff
        /*0190*/ 	.word	0x00000050
        /*0194*/ 	.short	0x0100
        /*0196*/ 	.byte	0x06
	.zero		1


	//   ....[11]....
        /*0198*/ 	.word	0x000009d0
        /*019c*/ 	.word	0x000000ff
        /*01a0*/ 	.word	0x00000060
        /*01a4*/ 	.short	0x0100
        /*01a6*/ 	.byte	0x06
	.zero		1


	//   ....[12]....
        /*01a8*/ 	.word	0x000009e0
        /*01ac*/ 	.word	0x000000ff
        /*01b0*/ 	.word	0x00000058
        /*01b4*/ 	.short	0x0100
        /*01b6*/ 	.byte	0x06
	.zero		1


	//   ....[13]....
        /*01b8*/ 	.word	0x000009f0
        /*01bc*/ 	.word	0x000000ff
        /*01c0*/ 	.word	0x00000068
        /*01c4*/ 	.short	0x0100
        /*01c6*/ 	.byte	0x06
	.zero		1


	//   ....[14]....
        /*01c8*/ 	.word	0x00000b20
        /*01cc*/ 	.word	0x000000ff
        /*01d0*/ 	.word	0x00000070
        /*01d4*/ 	.short	0x0100
        /*01d6*/ 	.byte	0x04
	.zero		1


	//   ....[15]....
        /*01d8*/ 	.word	0x00000b30
        /*01dc*/ 	.word	0x000000ff
        /*01e0*/ 	.word	0x00000090
        /*01e4*/ 	.short	0x0100
        /*01e6*/ 	.byte	0x04
	.zero		1


	//   ....[16]....
        /*01e8*/ 	.word	0x00000b40
        /*01ec*/ 	.word	0x000000ff
        /*01f0*/ 	.word	0x00000078
        /*01f4*/ 	.short	0x0100
        /*01f6*/ 	.byte	0x04
	.zero		1


	//   ....[17]....
        /*01f8*/ 	.word	0x00000b50
        /*01fc*/ 	.word	0x000000ff
        /*0200*/ 	.word	0x00000098
        /*0204*/ 	.short	0x0100
        /*0206*/ 	.byte	0x04
	.zero		1


	//   ....[18]....
        /*0208*/ 	.word	0x00000b60
        /*020c*/ 	.word	0x000000ff
        /*0210*/ 	.word	0x00000080
        /*0214*/ 	.short	0x0100
        /*0216*/ 	.byte	0x04
	.zero		1


	//   ....[19]....
        /*0218*/ 	.word	0x00000b70
        /*021c*/ 	.word	0x000000ff
        /*0220*/ 	.word	0x000000a0
        /*0224*/ 	.short	0x0100
        /*0226*/ 	.byte	0x04
	.zero		1


	//   ....[20]....
        /*0228*/ 	.word	0x00000b80
        /*022c*/ 	.word	0x000000ff
        /*0230*/ 	.word	0x00000088
        /*0234*/ 	.short	0x0100
        /*0236*/ 	.byte	0x04
	.zero		1


	//   ....[21]....
        /*0238*/ 	.word	0x00000b90
        /*023c*/ 	.word	0x000000ff
        /*0240*/ 	.word	0x000000a8
        /*0244*/ 	.short	0x0100
        /*0246*/ 	.byte	0x04
	.zero		1


	//   ....[22]....
        /*0248*/ 	.word	0x00000c80
        /*024c*/ 	.word	0x000000ff
        /*0250*/ 	.word	0x000000b0
        /*0254*/ 	.short	0x0100
        /*0256*/ 	.byte	0x04
	.zero		1


	//   ....[23]....
        /*0258*/ 	.word	0x00000c90
        /*025c*/ 	.word	0x000000ff
        /*0260*/ 	.word	0x000000c0
        /*0264*/ 	.short	0x0100
        /*0266*/ 	.byte	0x04
	.zero		1


	//   ....[24]....
        /*0268*/ 	.word	0x00000ca0
        /*026c*/ 	.word	0x000000ff
        /*0270*/ 	.word	0x000000b8
        /*0274*/ 	.short	0x0100
        /*0276*/ 	.byte	0x04
	.zero		1


	//   ....[25]....
        /*0278*/ 	.word	0x00000cb0
        /*027c*/ 	.word	0x000000ff
        /*0280*/ 	.word	0x000000c8
        /*0284*/ 	.short	0x0100
        /*0286*/ 	.byte	0x04
	.zero		1


	//   ....[26]....
        /*0288*/ 	.word	0x000017a0
        /*028c*/ 	.word	0x00000000
        /*0290*/ 	.word	0x000000c0
        /*0294*/ 	.short	0x010a
        /*0296*/ 	.byte	0xff
	.zero		1


	//   ....[27]....
        /*0298*/ 	.word	0x000017d0
        /*029c*/ 	.word	0x00000000
        /*02a0*/ 	.word	0x000000b0
        /*02a4*/ 	.short	0x0101
        /*02a6*/ 	.byte	0xff
	.zero		1


	//   ....[28]....
        /*02a8*/ 	.word	0x000018a0
        /*02ac*/ 	.word	0x000000ff
        /*02b0*/ 	.word	0x00000018
        /*02b4*/ 	.short	0x010a
        /*02b6*/ 	.byte	0x04
	.zero		1


	//   ....[29]....
        /*02b8*/ 	.word	0x00001920
        /*02bc*/ 	.word	0x000000ff
        /*02c0*/ 	.word	0x00000018
        /*02c4*/ 	.short	0x010a
        /*02c6*/ 	.byte	0x21
	.zero		1


	//   ....[30]....
        /*02c8*/ 	.word	0x00001ab0
        /*02cc*/ 	.word	0x000000ff
        /*02d0*/ 	.word	0x00000018
        /*02d4*/ 	.short	0x010a
        /*02d6*/ 	.byte	0x08
	.zero		1


	//   ....[31]....
        /*02d8*/ 	.word	0x00001bd0
        /*02dc*/ 	.word	0x000000ff
        /*02e0*/ 	.word	0x00000048
        /*02e4*/ 	.short	0x0101
        /*02e6*/ 	.byte	0x06
	.zero		1


	//   ....[32]....
        /*02e8*/ 	.word	0x00001bf0
        /*02ec*/ 	.word	0x000000ff
        /*02f0*/ 	.word	0x00000018
        /*02f4*/ 	.short	0x010a
        /*02f6*/ 	.byte	0x04
	.zero		1


	//   ....[33]....
        /*02f8*/ 	.word	0x00001c70
        /*02fc*/ 	.word	0x000000ff
        /*0300*/ 	.word	0x00000018
        /*0304*/ 	.short	0x010a
        /*0306*/ 	.byte	0x11
	.zero		1


	//   ....[34]....
        /*0308*/ 	.word	0x00001e80
        /*030c*/ 	.word	0x000000ff
        /*0310*/ 	.word	0x00000018
        /*0314*/ 	.short	0x010a
        /*0316*/ 	.byte	0x07
	.zero		1


	//   ....[35]....
        /*0318*/ 	.word	0x00001f50
        /*031c*/ 	.word	0x00000003
        /*0320*/ 	.word	0x00000050
        /*0324*/ 	.short	0x010a
        /*0326*/ 	.byte	0xff
	.zero		1


	//   ....[36]....
        /*0328*/ 	.word	0x000020a0
        /*032c*/ 	.word	0x00000000
        /*0330*/ 	.word	0x00000000
        /*0334*/ 	.short	0x0101
        /*0336*/ 	.byte	0xff
	.zero		1


	//   ....[37]....
        /*0338*/ 	.word	0x00002640
        /*033c*/ 	.word	0x000000ff
        /*0340*/ 	.word	0x00000000
        /*0344*/ 	.short	0x010a
        /*0346*/ 	.byte	0x04
	.zero		1


	//   ....[38]....
        /*0348*/ 	.word	0x000026d0
        /*034c*/ 	.word	0x000000ff
        /*0350*/ 	.word	0x00000000
        /*0354*/ 	.short	0x010a
        /*0356*/ 	.byte	0x05
	.zero		1


	//   ....[39]....
        /*0358*/ 	.word	0x00002770
        /*035c*/ 	.word	0x00000000
        /*0360*/ 	.word	0x00000000
        /*0364*/ 	.short	0x010a
        /*0366*/ 	.byte	0xff
	.zero		1


	//   ....[40]....
        /*0368*/ 	.word	0x00002890
        /*036c*/ 	.word	0x00000002
        /*0370*/ 	.word	0x000000b0
        /*0374*/ 	.short	0x010a
        /*0376*/ 	.byte	0xff
	.zero		1


	//   ....[41]....
        /*0378*/ 	.word	0x00002900
        /*037c*/ 	.word	0x00000002
        /*0380*/ 	.word	0x00000000
        /*0384*/ 	.short	0x0101
        /*0386*/ 	.byte	0xff
	.zero		1


	//   ....[42]....
        /*0388*/ 	.word	0x00002920
        /*038c*/ 	.word	0x000000ff
        /*0390*/ 	.word	0x00000060
        /*0394*/ 	.short	0x010a
        /*0396*/ 	.byte	0x04
	.zero		1


	//   ....[43]....
        /*0398*/ 	.word	0x00002a40
        /*039c*/ 	.word	0x00000002
        /*03a0*/ 	.word	0x00000050
        /*03a4*/ 	.short	0x010a
        /*03a6*/ 	.byte	0xff
	.zero		1


	//   ....[44]....
        /*03a8*/ 	.word	0x00002b40
        /*03ac*/ 	.word	0x00000002
        /*03b0*/ 	.word	0x00000000
        /*03b4*/ 	.short	0x0101
        /*03b6*/ 	.byte	0xff
	.zero		1


	//   ....[45]....
        /*03b8*/ 	.word	0x00002bd0
        /*03bc*/ 	.word	0x000000ff
        /*03c0*/ 	.word	0x00000060
        /*03c4*/ 	.short	0x0106
        /*03c6*/ 	.byte	0x04
	.zero		1


	//   ....[46]....
        /*03c8*/ 	.word	0x00002bf0
        /*03cc*/ 	.word	0x000000ff
        /*03d0*/ 	.word	0x00000060
        /*03d4*/ 	.short	0x010a
        /*03d6*/ 	.byte	0x04
	.zero		1


	//   ....[47]....
        /*03d8*/ 	.word	0x00002c80
        /*03dc*/ 	.word	0x000000ff
        /*03e0*/ 	.word	0x00000060
        /*03e4*/ 	.short	0x0106
        /*03e6*/ 	.byte	0x07
	.zero		1


	//   ....[48]....
        /*03e8*/ 	.word	0x00002cc0
        /*03ec*/ 	.word	0x00000000
        /*03f0*/ 	.word	0x00000060
        /*03f4*/ 	.short	0x010a
        /*03f6*/ 	.byte	0xff
	.zero		1


	//   ....[49]....
        /*03f8*/ 	.word	0x000031d0
        /*03fc*/ 	.word	0x00000000
        /*0400*/ 	.word	0x00000050
        /*0404*/ 	.short	0x010a
        /*0406*/ 	.byte	0xff
	.zero		1


	//   ....[50]....
        /*0408*/ 	.word	0x000032d0
        /*040c*/ 	.word	0x00000003
        /*0410*/ 	.word	0x00000000
        /*0414*/ 	.short	0x0101
        /*0416*/ 	.byte	0xff
	.zero		1


	//   ....[51]....
        /*0418*/ 	.word	0x000032e0
        /*041c*/ 	.word	0x000000ff
        /*0420*/ 	.word	0x00000000
        /*0424*/ 	.short	0x010a
        /*0426*/ 	.byte	0x04
	.zero		1


	//   ....[52]....
        /*0428*/ 	.word	0x00003360
        /*042c*/ 	.word	0x000000ff
        /*0430*/ 	.word	0x00000090
        /*0434*/ 	.short	0x010a
        /*0436*/ 	.byte	0x17
	.zero		1


	//   ....[53]....
        /*0438*/ 	.word	0x00003440
        /*043c*/ 	.word	0x000000ff
        /*0440*/ 	.word	0x00000000
        /*0444*/ 	.short	0x010a
        /*0446*/ 	.byte	0x05
	.zero		1


	//   ....[54]....
        /*0448*/ 	.word	0x00003580
        /*044c*/ 	.word	0x000000ff
        /*0450*/ 	.word	0x00000000
        /*0454*/ 	.short	0x010a
        /*0456*/ 	.byte	0x04
	.zero		1


	//   ....[55]....
        /*0458*/ 	.word	0x00003770
        /*045c*/ 	.word	0x000000ff
        /*0460*/ 	.word	0x00000000
        /*0464*/ 	.short	0x010a
        /*0466*/ 	.byte	0x04
	.zero		1


	//   ....[56]....
        /*0468*/ 	.word	0x00003800
        /*046c*/ 	.word	0x000000ff
        /*0470*/ 	.word	0x00000000
        /*0474*/ 	.short	0x010a
        /*0476*/ 	.byte	0x05
	.zero		1


	//   ....[57]....
        /*0478*/ 	.word	0x00003890
        /*047c*/ 	.word	0x000000ff
        /*0480*/ 	.word	0x00000000
        /*0484*/ 	.short	0x010a
        /*0486*/ 	.byte	0x05
	.zero		1


	//   ....[58]....
        /*0488*/ 	.word	0x00003920
        /*048c*/ 	.word	0x000000ff
        /*0490*/ 	.word	0x00000000
        /*0494*/ 	.short	0x010a
        /*0496*/ 	.byte	0x04
	.zero		1


	//   ....[59]....
        /*0498*/ 	.word	0x00003e10
        /*049c*/ 	.word	0x00000003
        /*04a0*/ 	.word	0x00000050
        /*04a4*/ 	.short	0x010a
        /*04a6*/ 	.byte	0xff
	.zero		1


	//   ....[60]....
        /*04a8*/ 	.word	0x00003f80
        /*04ac*/ 	.word	0x00000000
        /*04b0*/ 	.word	0x00000000
        /*04b4*/ 	.short	0x0101
        /*04b6*/ 	.byte	0xff
	.zero		1


	//   ....[61]....
        /*04b8*/ 	.word	0x00004440
        /*04bc*/ 	.word	0x000000ff
        /*04c0*/ 	.word	0x00000048
        /*04c4*/ 	.short	0x010a
        /*04c6*/ 	.byte	0x11
	.zero		1


	//   ....[62]....
        /*04c8*/ 	.word	0x000045d0
        /*04cc*/ 	.word	0x000000ff
        /*04d0*/ 	.word	0x00000038
        /*04d4*/ 	.short	0x010a
        /*04d6*/ 	.byte	0x11
	.zero		1


	//   ....[63]....
        /*04d8*/ 	.word	0x000047e0
        /*04dc*/ 	.word	0x000000ff
        /*04e0*/ 	.word	0x00000030
        /*04e4*/ 	.short	0x010b
        /*04e6*/ 	.byte	0x11
	.zero		1


	//   ....[64]....
        /*04e8*/ 	.word	0x000047f0
        /*04ec*/ 	.word	0x000000ff
        /*04f0*/ 	.word	0x00000000
        /*04f4*/ 	.short	0x0101
        /*04f6*/ 	.byte	0x30
	.zero		1


	//   ....[65]....
        /*04f8*/ 	.word	0x00004830
        /*04fc*/ 	.word	0x00000000
        /*0500*/ 	.word	0x00000038
        /*0504*/ 	.short	0x010a
        /*0506*/ 	.byte	0xff
	.zero		1


	//   ....[66]....
        /*0508*/ 	.word	0x00004b70
        /*050c*/ 	.word	0x00000003
        /*0510*/ 	.word	0x00000050
        /*0514*/ 	.short	0x010a
        /*0516*/ 	.byte	0xff
	.zero		1


	//   ....[67]....
        /*0518*/ 	.word	0x00004cf0
        /*051c*/ 	.word	0x00000000
        /*0520*/ 	.word	0x00000000
        /*0524*/ 	.short	0x0101
        /*0526*/ 	.byte	0xff
	.zero		1


	//   ....[68]....
        /*0528*/ 	.word	0x00005750
        /*052c*/ 	.word	0x000000ff
        /*0530*/ 	.word	0x00000030
        /*0534*/ 	.short	0x010a
        /*0536*/ 	.byte	0x2c
	.zero		1


	//   ....[69]....
        /*0538*/ 	.word	0x00005760
        /*053c*/ 	.word	0x00000016
        /*0540*/ 	.word	0x00000070
        /*0544*/ 	.short	0x010a
        /*0546*/ 	.byte	0xff
	.zero		1


	//   ....[70]....
        /*0548*/ 	.word	0x00005910
        /*054c*/ 	.word	0x000000ff
        /*0550*/ 	.word	0x00000030
        /*0554*/ 	.short	0x010a
        /*0556*/ 	.byte	0x2c
	.zero		1


	//   ....[71]....
        /*0558*/ 	.word	0x000059f0
        /*055c*/ 	.word	0x000000ff
        /*0560*/ 	.word	0x00000000
        /*0564*/ 	.short	0x0101
        /*0566*/ 	.byte	0x04
	.zero		1


	//   ....[72]....
        /*0568*/ 	.word	0x00005a50
        /*056c*/ 	.word	0x00000016
        /*0570*/ 	.word	0x00000070
        /*0574*/ 	.short	0x010a
        /*0576*/ 	.byte	0xff
	.zero		1


	//   ....[73]....
        /*0578*/ 	.word	0x00005dc0
        /*057c*/ 	.word	0x000000ff
        /*0580*/ 	.word	0x00000000
        /*0584*/ 	.short	0x0101
        /*0586*/ 	.byte	0x04
	.zero		1


	//   ....[74]....
        /*0588*/ 	.word	0x000066a0
        /*058c*/ 	.word	0x00000000
        /*0590*/ 	.word	0x000000c0
        /*0594*/ 	.short	0x010a
        /*0596*/ 	.byte	0xff
	.zero		1


	//   ....[75]....
        /*0598*/ 	.word	0x00006700
        /*059c*/ 	.word	0x00000000
        /*05a0*/ 	.word	0x00000018
        /*05a4*/ 	.short	0x010a
        /*05a6*/ 	.byte	0xff
	.zero		1


	//   ....[76]....
        /*05a8*/ 	.word	0x00006760
        /*05ac*/ 	.word	0x00000000
        /*05b0*/ 	.word	0x00000018
        /*05b4*/ 	.short	0x010a
        /*05b6*/ 	.byte	0xff
	.zero		1


	//   ....[77]....
        /*05b8*/ 	.word	0x000067b0
        /*05bc*/ 	.word	0x00000003
        /*05c0*/ 	.word	0x00000050
        /*05c4*/ 	.short	0x010a
        /*05c6*/ 	.byte	0xff
	.zero		1


	//   ....[78]....
        /*05c8*/ 	.word	0x00006810
        /*05cc*/ 	.word	0x00000000
        /*05d0*/ 	.word	0x00000000
        /*05d4*/ 	.short	0x010a
        /*05d6*/ 	.byte	0xff
	.zero		1


	//   ....[79]....
        /*05d8*/ 	.word	0x00006870
        /*05dc*/ 	.word	0x00000000
        /*05e0*/ 	.word	0x00000000
        /*05e4*/ 	.short	0x010a
        /*05e6*/ 	.byte	0xff
	.zero		1


	//   ....[80]....
        /*05e8*/ 	.word	0x000068c0
        /*05ec*/ 	.word	0x00000002
        /*05f0*/ 	.word	0x000000b0
        /*05f4*/ 	.short	0x010a
        /*05f6*/ 	.byte	0xff
	.zero		1


	//   ....[81]....
        /*05f8*/ 	.word	0x00006920
        /*05fc*/ 	.word	0x00000002
        /*0600*/ 	.word	0x00000060
        /*0604*/ 	.short	0x010a
        /*0606*/ 	.byte	0xff
	.zero		1


	//   ....[82]....
        /*0608*/ 	.word	0x00006970
        /*060c*/ 	.word	0x00000002
        /*0610*/ 	.word	0x00000050
        /*0614*/ 	.short	0x010a
        /*0616*/ 	.byte	0xff
	.zero		1


	//   ....[83]....
        /*0618*/ 	.word	0x000069d0
        /*061c*/ 	.word	0x00000000
        /*0620*/ 	.word	0x00000060
        /*0624*/ 	.short	0x010a
        /*0626*/ 	.byte	0xff
	.zero		1


	//   ....[84]....
        /*0628*/ 	.word	0x00006a20
        /*062c*/ 	.word	0x00000000
        /*0630*/ 	.word	0x00000050
        /*0634*/ 	.short	0x010a
        /*0636*/ 	.byte	0xff
	.zero		1


	//   ....[85]....
        /*0638*/ 	.word	0x00006a80
        /*063c*/ 	.word	0x00000002
        /*0640*/ 	.word	0x00000090
        /*0644*/ 	.short	0x010a
        /*0646*/ 	.byte	0xff
	.zero		1


	//   ....[86]....
        /*0648*/ 	.word	0x00006ae0
        /*064c*/ 	.word	0x00000000
        /*0650*/ 	.word	0x00000000
        /*0654*/ 	.short	0x010a
        /*0656*/ 	.byte	0xff
	.zero		1


	//   ....[87]....
        /*0658*/ 	.word	0x00006b40
        /*065c*/ 	.word	0x00000000
        /*0660*/ 	.word	0x00000000
        /*0664*/ 	.short	0x010a
        /*0666*/ 	.byte	0xff
	.zero		1


	//   ....[88]....
        /*0668*/ 	.word	0x00006ba0
        /*066c*/ 	.word	0x00000000
        /*0670*/ 	.word	0x00000000
        /*0674*/ 	.short	0x010a
        /*0676*/ 	.byte	0xff
	.zero		1


	//   ....[89]....
        /*0678*/ 	.word	0x00006c00
        /*067c*/ 	.word	0x00000000
        /*0680*/ 	.word	0x00000000
        /*0684*/ 	.short	0x010a
        /*0686*/ 	.byte	0xff
	.zero		1


	//   ....[90]....
        /*0688*/ 	.word	0x00006c60
        /*068c*/ 	.word	0x00000000
        /*0690*/ 	.word	0x00000000
        /*0694*/ 	.short	0x010a
        /*0696*/ 	.byte	0xff
	.zero		1


	//   ....[91]....
        /*0698*/ 	.word	0x00006cb0
        /*069c*/ 	.word	0x00000003
        /*06a0*/ 	.word	0x00000050
        /*06a4*/ 	.short	0x010a
        /*06a6*/ 	.byte	0xff
	.zero		1


	//   ....[92]....
        /*06a8*/ 	.word	0x00006d10
        /*06ac*/ 	.word	0x00000000
        /*06b0*/ 	.word	0x00000048
        /*06b4*/ 	.short	0x010a
        /*06b6*/ 	.byte	0xff
	.zero		1


	//   ....[93]....
        /*06b8*/ 	.word	0x00006d70
        /*06bc*/ 	.word	0x00000000
        /*06c0*/ 	.word	0x00000038
        /*06c4*/ 	.short	0x010a
        /*06c6*/ 	.byte	0xff
	.zero		1


	//   ....[94]....
        /*06c8*/ 	.word	0x00006dc0
        /*06cc*/ 	.word	0x00000003
        /*06d0*/ 	.word	0x00000050
        /*06d4*/ 	.short	0x010a
        /*06d6*/ 	.byte	0xff
	.zero		1


	//   ....[95]....
        /*06d8*/ 	.word	0x00006e20
        /*06dc*/ 	.word	0x00000000
        /*06e0*/ 	.word	0x00000030
        /*06e4*/ 	.short	0x010a
        /*06e6*/ 	.byte	0xff
	.zero		1


	//   ....[96]....
        /*06e8*/ 	.word	0x00006e70
        /*06ec*/ 	.word	0x00000016
        /*06f0*/ 	.word	0x00000070
        /*06f4*/ 	.short	0x010a
        /*06f6*/ 	.byte	0xff
	.zero		1


	//----- nvinfo : EIATTR_NUM_MBARRIERS
	.align		4
.L_47:
        /*06f8*/ 	.byte	0x03, 0x38
        /*06fa*/ 	.short	0x001a


	//----- nvinfo : EIATTR_EXIT_INSTR_OFFSETS
	.align		4
        /*06fc*/ 	.byte	0x04, 0x1c
        /*06fe*/ 	.short	(.L_49 - .L_48)


	//   ....[0]....
.L_48:
        /*0700*/ 	.word	0x000027a0


	//   ....[1]....
        /*0704*/ 	.word	0x00002c90


	//   ....[2]....
        /*0708*/ 	.word	0x00002cf0


	//   ....[3]....
        /*070c*/ 	.word	0x00003b80


	//   ....[4]....
        /*0710*/ 	.word	0x00004860


	//   ....[5]....
        /*0714*/ 	.word	0x000048a0


	//   ....[6]....
        /*0718*/ 	.word	0x00006690


	//----- nvinfo : EIATTR_MAX_THREADS
	.align		4
.L_49:
        /*071c*/ 	.byte	0x04, 0x05
        /*071e*/ 	.short	(.L_51 - .L_50)
.L_50:
        /*0720*/ 	.word	0x00000100
        /*0724*/ 	.word	0x00000001
        /*0728*/ 	.word	0x00000001


	//----- nvinfo : EIATTR_CRS_STACK_SIZE
	.align		4
.L_51:
        /*072c*/ 	.byte	0x04, 0x1e
        /*072e*/ 	.short	(.L_53 - .L_52)
.L_52:
        /*0730*/ 	.word	0x00000000


	//----- nvinfo : EIATTR_CBANK_PARAM_SIZE
	.align		4
.L_53:
        /*0734*/ 	.byte	0x03, 0x19
        /*0736*/ 	.short	0x0800


	//----- nvinfo : EIATTR_PARAM_CBANK
	.align		4
        /*0738*/ 	.byte	0x04, 0x0a
        /*073a*/ 	.short	(.L_55 - .L_54)
	.align		4
.L_54:
        /*073c*/ 	.word	index@(.nv.constant0._ZN7cutlass13device_kernelINS_4gemm6kernel13GemmUniversalIN4cute5tupleIJiiiiEEENS1_10collective13CollectiveMmaINS1_35MainloopSm100TmaUmmaWarpSpecializedILi3ELi2ELi4ENS5_IJNS4_1CILi2EEENSA_ILi1EEESC_EEEEENS5_IJNSA_ILi64EEESF_SF_EEENS_12float_e5m2_tENS5_IJlSC_lEEESH_SI_NS4_8TiledMMAINS4_8MMA_AtomIJNS4_10MMA_TraitsINS4_19SM100_MMA_F8F6F4_SSEJSH_SH_fSF_SF_NS4_17integral_constantINS4_4UMMA5MajorELSP_0EEESQ_NSN_INSO_7ScaleInELSR_0EEESS_EEEEEENS4_6LayoutINS5_IJSC_SC_SC_EEENS5_IJNSA_ILi0EEESX_SX_EEEEENS5_IJNS4_10UnderscoreES10_S10_EEEEENS4_13SM90_TMA_LOADENS4_14ComposedLayoutINS4_7SwizzleILi2ELi4ELi3EEENS4_18smem_ptr_flag_bitsILi8EEENSV_INS5_IJNSA_ILi8EEESF_EEENS5_IJSF_SC_EEEEEEEvNS4_8identityENS4_23SM90_TMA_LOAD_MULTICASTES1D_vS1E_EENS_8epilogue10collective18CollectiveEpilogueINS1H_23Sm100TmaWarpSpecializedILi1ELi1ELi32ELb0ELb0EEEJSG_NS5_IJNSV_ISF_SC_EES1M_EEESH_SI_SH_SI_NS1H_6fusion15FusionCallbacksIS1L_NS1O_17LinearCombinationISH_fSH_fLNS_15FloatRoundStyleE2EEESG_S1N_JEEENS4_5SM1004TMEM4LOAD26SM100_TMEM_LOAD_16dp32b32xES13_S1D_NS4_39AutoVectorizingCopyWithAssumedAlignmentILi128EEENS4_14SM90_TMA_STOREES1D_S1Z_S1Z_EEEvvEEEEvNT_6ParamsE)
        /*0740*/ 	.short	0x0380
        /*0742*/ 	.short	0x0800


	//----- nvinfo : EIATTR_SW_WAR
	.align		4
.L_55:
        /*0744*/ 	.byte	0x04, 0x36
        /*0746*/ 	.short	(.L_57 - .L_56)
.L_56:
        /*0748*/ 	.word	0x00000008
.L_57:


//--------------------- .nv.callgraph             --------------------------
	.section	.nv.callgraph,"",@"SHT_CUDA_CALLGRAPH"
	.align	4
	.sectionentsize	8
	.align		4
        /*0000*/ 	.word	0x00000000
	.align		4
        /*0004*/ 	.word	0xffffffff
	.align		4
        /*0008*/ 	.word	index@(_ZN7cutlass13device_kernelINS_4gemm6kernel13GemmUniversalIN4cute5tupleIJiiiiEEENS1_10collective13CollectiveMmaINS1_35MainloopSm100TmaUmmaWarpSpecializedILi3ELi2ELi4ENS5_IJNS4_1CILi2EEENSA_ILi1EEESC_EEEEENS5_IJNSA_ILi64EEESF_SF_EEENS_12float_e5m2_tENS5_IJlSC_lEEESH_SI_NS4_8TiledMMAINS4_8MMA_AtomIJNS4_10MMA_TraitsINS4_19SM100_MMA_F8F6F4_SSEJSH_SH_fSF_SF_NS4_17integral_constantINS4_4UMMA5MajorELSP_0EEESQ_NSN_INSO_7ScaleInELSR_0EEESS_EEEEEENS4_6LayoutINS5_IJSC_SC_SC_EEENS5_IJNSA_ILi0EEESX_SX_EEEEENS5_IJNS4_10UnderscoreES10_S10_EEEEENS4_13SM90_TMA_LOADENS4_14ComposedLayoutINS4_7SwizzleILi2ELi4ELi3EEENS4_18smem_ptr_flag_bitsILi8EEENSV_INS5_IJNSA_ILi8EEESF_EEENS5_IJSF_SC_EEEEEEEvNS4_8identityENS4_23SM90_TMA_LOAD_MULTICASTES1D_vS1E_EENS_8epilogue10collective18CollectiveEpilogueINS1H_23Sm100TmaWarpSpecializedILi1ELi1ELi32ELb0ELb0EEEJSG_NS5_IJNSV_ISF_SC_EES1M_EEESH_SI_SH_SI_NS1H_6fusion15FusionCallbacksIS1L_NS1O_17LinearCombinationISH_fSH_fLNS_15FloatRoundStyleE2EEESG_S1N_JEEENS4_5SM1004TMEM4LOAD26SM100_TMEM_LOAD_16dp32b32xES13_S1D_NS4_39AutoVectorizingCopyWithAssumedAlignmentILi128EEENS4_14SM90_TMA_STOREES1D_S1Z_S1Z_EEEvvEEEEvNT_6ParamsE)
	.align		4
        /*000c*/ 	.word	index@(__assertfail)
	.align		4
        /*0010*/ 	.word	0x00000000
	.align		4
        /*0014*/ 	.word	0xfffffffe
	.align		4
        /*0018*/ 	.word	0x00000000
	.align		4
        /*001c*/ 	.word	0xfffffffd
	.align		4
        /*0020*/ 	.word	0x00000000
	.align		4
        /*0024*/ 	.word	0xfffffffc


//--------------------- .nv.constant4             --------------------------
	.section	.nv.constant4,"a",@progbits
	.align	8
	.align		8
.nv.constant4:
        /*0000*/ 	.dword	__assertfail
	.align		8
        /*0008*/ 	.dword	__unnamed_1
	.align		8
        /*0010*/ 	.dword	__unnamed_2
	.align		8
        /*0018*/ 	.dword	_ZN39_INTERNAL_c993bdde_4_k_cu_d479861c_88094cuda3std3__45__cpo5beginE
	.align		8
        /*0020*/ 	.dword	_ZN39_INTERNAL_c993bdde_4_k_cu_d479861c_88094cuda3std3__45__cpo3endE
	.align		8
        /*0028*/ 	.dword	_ZN39_INTERNAL_c993bdde_4_k_cu_d479861c_88094cuda3std3__45__cpo6cbeginE
	.align		8
        /*0030*/ 	.dword	_ZN39_INTERNAL_c993bdde_4_k_cu_d479861c_88094cuda3std3__45__cpo4cendE
	.align		8
        /*0038*/ 	.dword	_ZN39_INTERNAL_c993bdde_4_k_cu_d479861c_88094cuda3std3__441_GLOBAL__N__c993bdde_4_k_cu_d479861c_88096ignoreE
	.align		8
        /*0040*/ 	.dword	_ZN39_INTERNAL_c993bdde_4_k_cu_d479861c_88094cuda3std3__419piecewise_constructE
	.align		8
        /*0048*/ 	.dword	_ZN39_INTERNAL_c993bdde_4_k_cu_d479861c_88094cuda3std3__48in_placeE
	.align		8
        /*0050*/ 	.dword	_ZN39_INTERNAL_c993bdde_4_k_cu_d479861c_88094cuda3std6ranges3__45__cpo4swapE
	.align		8
        /*0058*/ 	.dword	_ZN39_INTERNAL_c993bdde_4_k_cu_d479861c_88094cuda3std6ranges3__45__cpo9iter_moveE
	.align		8
        /*0060*/ 	.dword	_ZN39_INTERNAL_c993bdde_4_k_cu_d479861c_88094cute7productE
	.align		8
        /*0068*/ 	.dword	_ZN39_INTERNAL_c993bdde_4_k_cu_d479861c_88094cute1_E
	.align		8
        /*0070*/ 	.dword	$str$25
	.align		8
        /*0078*/ 	.dword	$str$26
	.align		8
        /*0080*/ 	.dword	$str$27
	.align		8
        /*0088*/ 	.dword	$str$28


//--------------------- .text._ZN7cutlass13device_kernelINS_4gemm6kernel13GemmUniversalIN4cute5tupleIJiiiiEEENS1_10collective13CollectiveMmaINS1_35MainloopSm100TmaUmmaWarpSpecializedILi3ELi2ELi4ENS5_IJNS4_1CILi2EEENSA_ILi1EEESC_EEEEENS5_IJNSA_ILi64EEESF_SF_EEENS_12float_e5m2_tENS5_IJlSC_lEEESH_SI_NS4_8TiledMMAINS4_8MMA_AtomIJNS4_10MMA_TraitsINS4_19SM100_MMA_F8F6F4_SSEJSH_SH_fSF_SF_NS4_17integral_constantINS4_4UMMA5MajorELSP_0EEESQ_NSN_INSO_7ScaleInELSR_0EEESS_EEEEEENS4_6LayoutINS5_IJSC_SC_SC_EEENS5_IJNSA_ILi0EEESX_SX_EEEEENS5_IJNS4_10UnderscoreES10_S10_EEEEENS4_13SM90_TMA_LOADENS4_14ComposedLayoutINS4_7SwizzleILi2ELi4ELi3EEENS4_18smem_ptr_flag_bitsILi8EEENSV_INS5_IJNSA_ILi8EEESF_EEENS5_IJSF_SC_EEEEEEEvNS4_8identityENS4_23SM90_TMA_LOAD_MULTICASTES1D_vS1E_EENS_8epilogue10collective18CollectiveEpilogueINS1H_23Sm100TmaWarpSpecializedILi1ELi1ELi32ELb0ELb0EEEJSG_NS5_IJNSV_ISF_SC_EES1M_EEESH_SI_SH_SI_NS1H_6fusion15FusionCallbacksIS1L_NS1O_17LinearCombinationISH_fSH_fLNS_15FloatRoundStyleE2EEESG_S1N_JEEENS4_5SM1004TMEM4LOAD26SM100_TMEM_LOAD_16dp32b32xES13_S1D_NS4_39AutoVectorizingCopyWithAssumedAlignmentILi128EEENS4_14SM90_TMA_STOREES1D_S1Z_S1Z_EEEvvEEEEvNT_6ParamsE --------------------------
	.section	.text._ZN7cutlass13device_kernelINS_4gemm6kernel13GemmUniversalIN4cute5tupleIJiiiiEEENS1_10collective13CollectiveMmaINS1_35MainloopSm100TmaUmmaWarpSpecializedILi3ELi2ELi4ENS5_IJNS4_1CILi2EEENSA_ILi1EEESC_EEEEENS5_IJNSA_ILi64EEESF_SF_EEENS_12float_e5m2_tENS5_IJlSC_lEEESH_SI_NS4_8TiledMMAINS4_8MMA_AtomIJNS4_10MMA_TraitsINS4_19SM100_MMA_F8F6F4_SSEJSH_SH_fSF_SF_NS4_17integral_constantINS4_4UMMA5MajorELSP_0EEESQ_NSN_INSO_7ScaleInELSR_0EEESS_EEEEEENS4_6LayoutINS5_IJSC_SC_SC_EEENS5_IJNSA_ILi0EEESX_SX_EEEEENS5_IJNS4_10UnderscoreES10_S10_EEEEENS4_13SM90_TMA_LOADENS4_14ComposedLayoutINS4_7SwizzleILi2ELi4ELi3EEENS4_18smem_ptr_flag_bitsILi8EEENSV_INS5_IJNSA_ILi8EEESF_EEENS5_IJSF_SC_EEEEEEEvNS4_8identityENS4_23SM90_TMA_LOAD_MULTICASTES1D_vS1E_EENS_8epilogue10collective18CollectiveEpilogueINS1H_23Sm100TmaWarpSpecializedILi1ELi1ELi32ELb0ELb0EEEJSG_NS5_IJNSV_ISF_SC_EES1M_EEESH_SI_SH_SI_NS1H_6fusion15FusionCallbacksIS1L_NS1O_17LinearCombinationISH_fSH_fLNS_15FloatRoundStyleE2EEESG_S1N_JEEENS4_5SM1004TMEM4LOAD26SM100_TMEM_LOAD_16dp32b32xES13_S1D_NS4_39AutoVectorizingCopyWithAssumedAlignmentILi128EEENS4_14SM90_TMA_STOREES1D_S1Z_S1Z_EEEvvEEEEvNT_6ParamsE,"ax",@progbits
	.align	128
.text._ZN7cutlass13device_kernelINS_4gemm6kernel13GemmUniversalIN4cute5tupleIJiiiiEEENS1_10collective13CollectiveMmaINS1_35MainloopSm100TmaUmmaWarpSpecializedILi3ELi2ELi4ENS5_IJNS4_1CILi2EEENSA_ILi1EEESC_EEEEENS5_IJNSA_ILi64EEESF_SF_EEENS_12float_e5m2_tENS5_IJlSC_lEEESH_SI_NS4_8TiledMMAINS4_8MMA_AtomIJNS4_10MMA_TraitsINS4_19SM100_MMA_F8F6F4_SSEJSH_SH_fSF_SF_NS4_17integral_constantINS4_4UMMA5MajorELSP_0EEESQ_NSN_INSO_7ScaleInELSR_0EEESS_EEEEEENS4_6LayoutINS5_IJSC_SC_SC_EEENS5_IJNSA_ILi0EEESX_SX_EEEEENS5_IJNS4_10UnderscoreES10_S10_EEEEENS4_13SM90_TMA_LOADENS4_14ComposedLayoutINS4_7SwizzleILi2ELi4ELi3EEENS4_18smem_ptr_flag_bitsILi8EEENSV_INS5_IJNSA_ILi8EEESF_EEENS5_IJSF_SC_EEEEEEEvNS4_8identityENS4_23SM90_TMA_LOAD_MULTICASTES1D_vS1E_EENS_8epilogue10collective18CollectiveEpilogueINS1H_23Sm100TmaWarpSpecializedILi1ELi1ELi32ELb0ELb0EEEJSG_NS5_IJNSV_ISF_SC_EES1M_EEESH_SI_SH_SI_NS1H_6fusion15FusionCallbacksIS1L_NS1O_17LinearCombinationISH_fSH_fLNS_15FloatRoundStyleE2EEESG_S1N_JEEENS4_5SM1004TMEM4LOAD26SM100_TMEM_LOAD_16dp32b32xES13_S1D_NS4_39AutoVectorizingCopyWithAssumedAlignmentILi128EEENS4_14SM90_TMA_STOREES1D_S1Z_S1Z_EEEvvEEEEvNT_6ParamsE:
        .type           _ZN7cutlass13device_kernelINS_4gemm6kernel13GemmUniversalIN4cute5tupleIJiiiiEEENS1_10collective13CollectiveMmaINS1_35MainloopSm100TmaUmmaWarpSpecializedILi3ELi2ELi4ENS5_IJNS4_1CILi2EEENSA_ILi1EEESC_EEEEENS5_IJNSA_ILi64EEESF_SF_EEENS_12float_e5m2_tENS5_IJlSC_lEEESH_SI_NS4_8TiledMMAINS4_8MMA_AtomIJNS4_10MMA_TraitsINS4_19SM100_MMA_F8F6F4_SSEJSH_SH_fSF_SF_NS4_17integral_constantINS4_4UMMA5MajorELSP_0EEESQ_NSN_INSO_7ScaleInELSR_0EEESS_EEEEEENS4_6LayoutINS5_IJSC_SC_SC_EEENS5_IJNSA_ILi0EEESX_SX_EEEEENS5_IJNS4_10UnderscoreES10_S10_EEEEENS4_13SM90_TMA_LOADENS4_14ComposedLayoutINS4_7SwizzleILi2ELi4ELi3EEENS4_18smem_ptr_flag_bitsILi8EEENSV_INS5_IJNSA_ILi8EEESF_EEENS5_IJSF_SC_EEEEEEEvNS4_8identityENS4_23SM90_TMA_LOAD_MULTICASTES1D_vS1E_EENS_8epilogue10collective18CollectiveEpilogueINS1H_23Sm100TmaWarpSpecializedILi1ELi1ELi32ELb0ELb0EEEJSG_NS5_IJNSV_ISF_SC_EES1M_EEESH_SI_SH_SI_NS1H_6fusion15FusionCallbacksIS1L_NS1O_17LinearCombinationISH_fSH_fLNS_15FloatRoundStyleE2EEESG_S1N_JEEENS4_5SM1004TMEM4LOAD26SM100_TMEM_LOAD_16dp32b32xES13_S1D_NS4_39AutoVectorizingCopyWithAssumedAlignmentILi128EEENS4_14SM90_TMA_STOREES1D_S1Z_S1Z_EEEvvEEEEvNT_6ParamsE,@function
        .size           _ZN7cutlass13device_kernelINS_4gemm6kernel13GemmUniversalIN4cute5tupleIJiiiiEEENS1_10collective13CollectiveMmaINS1_35MainloopSm100TmaUmmaWarpSpecializedILi3ELi2ELi4ENS5_IJNS4_1CILi2EEENSA_ILi1EEESC_EEEEENS5_IJNSA_ILi64EEESF_SF_EEENS_12float_e5m2_tENS5_IJlSC_lEEESH_SI_NS4_8TiledMMAINS4_8MMA_AtomIJNS4_10MMA_TraitsINS4_19SM100_MMA_F8F6F4_SSEJSH_SH_fSF_SF_NS4_17integral_constantINS4_4UMMA5MajorELSP_0EEESQ_NSN_INSO_7ScaleInELSR_0EEESS_EEEEEENS4_6LayoutINS5_IJSC_SC_SC_EEENS5_IJNSA_ILi0EEESX_SX_EEEEENS5_IJNS4_10UnderscoreES10_S10_EEEEENS4_13SM90_TMA_LOADENS4_14ComposedLayoutINS4_7SwizzleILi2ELi4ELi3EEENS4_18smem_ptr_flag_bitsILi8EEENSV_INS5_IJNSA_ILi8EEESF_EEENS5_IJSF_SC_EEEEEEEvNS4_8identityENS4_23SM90_TMA_LOAD_MULTICASTES1D_vS1E_EENS_8epilogue10collective18CollectiveEpilogueINS1H_23Sm100TmaWarpSpecializedILi1ELi1ELi32ELb0ELb0EEEJSG_NS5_IJNSV_ISF_SC_EES1M_EEESH_SI_SH_SI_NS1H_6fusion15FusionCallbacksIS1L_NS1O_17LinearCombinationISH_fSH_fLNS_15FloatRoundStyleE2EEESG_S1N_JEEENS4_5SM1004TMEM4LOAD26SM100_TMEM_LOAD_16dp32b32xES13_S1D_NS4_39AutoVectorizingCopyWithAssumedAlignmentILi128EEENS4_14SM90_TMA_STOREES1D_S1Z_S1Z_EEEvvEEEEvNT_6ParamsE,(.L_x_132 - _ZN7cutlass13device_kernelINS_4gemm6kernel13GemmUniversalIN4cute5tupleIJiiiiEEENS1_10collective13CollectiveMmaINS1_35MainloopSm100TmaUmmaWarpSpecializedILi3ELi2ELi4ENS5_IJNS4_1CILi2EEENSA_ILi1EEESC_EEEEENS5_IJNSA_ILi64EEESF_SF_EEENS_12float_e5m2_tENS5_IJlSC_lEEESH_SI_NS4_8TiledMMAINS4_8MMA_AtomIJNS4_10MMA_TraitsINS4_19SM100_MMA_F8F6F4_SSEJSH_SH_fSF_SF_NS4_17integral_constantINS4_4UMMA5MajorELSP_0EEESQ_NSN_INSO_7ScaleInELSR_0EEESS_EEEEEENS4_6LayoutINS5_IJSC_SC_SC_EEENS5_IJNSA_ILi0EEESX_SX_EEEEENS5_IJNS4_10UnderscoreES10_S10_EEEEENS4_13SM90_TMA_LOADENS4_14ComposedLayoutINS4_7SwizzleILi2ELi4ELi3EEENS4_18smem_ptr_flag_bitsILi8EEENSV_INS5_IJNSA_ILi8EEESF_EEENS5_IJSF_SC_EEEEEEEvNS4_8identityENS4_23SM90_TMA_LOAD_MULTICASTES1D_vS1E_EENS_8epilogue10collective18CollectiveEpilogueINS1H_23Sm100TmaWarpSpecializedILi1ELi1ELi32ELb0ELb0EEEJSG_NS5_IJNSV_ISF_SC_EES1M_EEESH_SI_SH_SI_NS1H_6fusion15FusionCallbacksIS1L_NS1O_17LinearCombinationISH_fSH_fLNS_15FloatRoundStyleE2EEESG_S1N_JEEENS4_5SM1004TMEM4LOAD26SM100_TMEM_LOAD_16dp32b32xES13_S1D_NS4_39AutoVectorizingCopyWithAssumedAlignmentILi128EEENS4_14SM90_TMA_STOREES1D_S1Z_S1Z_EEEvvEEEEvNT_6ParamsE)
        .other          _ZN7cutlass13device_kernelINS_4gemm6kernel13GemmUniversalIN4cute5tupleIJiiiiEEENS1_10collective13CollectiveMmaINS1_35MainloopSm100TmaUmmaWarpSpecializedILi3ELi2ELi4ENS5_IJNS4_1CILi2EEENSA_ILi1EEESC_EEEEENS5_IJNSA_ILi64EEESF_SF_EEENS_12float_e5m2_tENS5_IJlSC_lEEESH_SI_NS4_8TiledMMAINS4_8MMA_AtomIJNS4_10MMA_TraitsINS4_19SM100_MMA_F8F6F4_SSEJSH_SH_fSF_SF_NS4_17integral_constantINS4_4UMMA5MajorELSP_0EEESQ_NSN_INSO_7ScaleInELSR_0EEESS_EEEEEENS4_6LayoutINS5_IJSC_SC_SC_EEENS5_IJNSA_ILi0EEESX_SX_EEEEENS5_IJNS4_10UnderscoreES10_S10_EEEEENS4_13SM90_TMA_LOADENS4_14ComposedLayoutINS4_7SwizzleILi2ELi4ELi3EEENS4_18smem_ptr_flag_bitsILi8EEENSV_INS5_IJNSA_ILi8EEESF_EEENS5_IJSF_SC_EEEEEEEvNS4_8identityENS4_23SM90_TMA_LOAD_MULTICASTES1D_vS1E_EENS_8epilogue10collective18CollectiveEpilogueINS1H_23Sm100TmaWarpSpecializedILi1ELi1ELi32ELb0ELb0EEEJSG_NS5_IJNSV_ISF_SC_EES1M_EEESH_SI_SH_SI_NS1H_6fusion15FusionCallbacksIS1L_NS1O_17LinearCombinationISH_fSH_fLNS_15FloatRoundStyleE2EEESG_S1N_JEEENS4_5SM1004TMEM4LOAD26SM100_TMEM_LOAD_16dp32b32xES13_S1D_NS4_39AutoVectorizingCopyWithAssumedAlignmentILi128EEENS4_14SM90_TMA_STOREES1D_S1Z_S1Z_EEEvvEEEEvNT_6ParamsE,@"STO_CUDA_ENTRY STV_DEFAULT"
_ZN7cutlass13device_kernelINS_4gemm6kernel13GemmUniversalIN4cute5tupleIJiiiiEEENS1_10collective13CollectiveMmaINS1_35MainloopSm100TmaUmmaWarpSpecializedILi3ELi2ELi4ENS5_IJNS4_1CILi2EEENSA_ILi1EEESC_EEEEENS5_IJNSA_ILi64EEESF_SF_EEENS_12float_e5m2_tENS5_IJlSC_lEEESH_SI_NS4_8TiledMMAINS4_8MMA_AtomIJNS4_10MMA_TraitsINS4_19SM100_MMA_F8F6F4_SSEJSH_SH_fSF_SF_NS4_17integral_constantINS4_4UMMA5MajorELSP_0EEESQ_NSN_INSO_7ScaleInELSR_0EEESS_EEEEEENS4_6LayoutINS5_IJSC_SC_SC_EEENS5_IJNSA_ILi0EEESX_SX_EEEEENS5_IJNS4_10UnderscoreES10_S10_EEEEENS4_13SM90_TMA_LOADENS4_14ComposedLayoutINS4_7SwizzleILi2ELi4ELi3EEENS4_18smem_ptr_flag_bitsILi8EEENSV_INS5_IJNSA_ILi8EEESF_EEENS5_IJSF_SC_EEEEEEEvNS4_8identityENS4_23SM90_TMA_LOAD_MULTICASTES1D_vS1E_EENS_8epilogue10collective18CollectiveEpilogueINS1H_23Sm100TmaWarpSpecializedILi1ELi1ELi32ELb0ELb0EEEJSG_NS5_IJNSV_ISF_SC_EES1M_EEESH_SI_SH_SI_NS1H_6fusion15FusionCallbacksIS1L_NS1O_17LinearCombinationISH_fSH_fLNS_15FloatRoundStyleE2EEESG_S1N_JEEENS4_5SM1004TMEM4LOAD26SM100_TMEM_LOAD_16dp32b32xES13_S1D_NS4_39AutoVectorizingCopyWithAssumedAlignmentILi128EEENS4_14SM90_TMA_STOREES1D_S1Z_S1Z_EEEvvEEEEvNT_6ParamsE:
[----:B------:R-:W1:Y:S01]  /*0000*/  LDC R1, c[0x0][0x37c] ;  /* 0x0000df00ff017b82 */ /* 0x000e620000000800 */
[----:B------:R-:W2:Y:S01]  /*0010*/  S2R R76, SR_TID.X ;  /* 0x00000000004c7919 */ /* 0x000ea20000002100 */
[----:B------:R-:W3:Y:S01]  /*0020*/  LDCU.64 UR8, c[0x0][0x890] ;  /* 0x00011200ff0877ac */ /* 0x000ee20008000a00 */
[----:B------:R-:W-:Y:S02]  /*0030*/  PRMT R79, RZ, 0x7610, R79 ;  /* 0x00007610ff4f7816 */ /* 0x000fe4000000004f */
[----:B------:R-:W-:Y:S01]  /*0040*/  ELECT P3, URZ, PT ;  /* 0x0000000000ff782f */ /* 0x000fe20003860000 */
[----:B---3--:R-:W-:-:S04]  /*0050*/  UISETP.NE.U32.AND UP0, UPT, UR8, URZ, UPT ;  /* 0x000000ff0800728c */ /* 0x008fc8000bf05070 */
[----:B------:R-:W-:Y:S01]  /*0060*/  UISETP.NE.AND.EX UP0, UPT, UR9, URZ, UPT, UP0 ;  /* 0x000000ff0900728c */ /* 0x000fe2000bf05300 */
[----:B--2---:R-:W-:-:S05]  /*0070*/  SHF.R.U32.HI R80, RZ, 0x5, R76 ;  /* 0x00000005ff507819 */ /* 0x004fca000001164c */
[----:B------:R-:W2:Y:S02]  /*0080*/  SHFL.IDX PT, R0, R80, RZ, 0x1f ;  /* 0x00001fff50007589 */ /* 0x000ea400000e0000 */
[----:B--2---:R-:W-:Y:S01]  /*0090*/  R2UR UR18, R0 ;  /* 0x00000000001272ca */ /* 0x004fe200000e0000 */
[----:B-1----:R-:W-:-:S14]  /*00a0*/  BRA.U UP0, `(.L_x_0) ;  /* 0x0000000100307547 */ /* 0x002fdc000b800000 */
[----:B------:R-:W1:Y:S02]  /*00b0*/  LDCU.64 UR4, c[0x0][0x888] ;  /* 0x00011100ff0477ac */ /* 0x000e640008000a00 */
[----:B-1----:R-:W-:-:S04]  /*00c0*/  UISETP.NE.U32.AND UP0, UPT, UR4, URZ, UPT ;  /* 0x000000ff0400728c */ /* 0x002fc8000bf05070 */
[----:B------:R-:W-:-:S09]  /*00d0*/  UISETP.NE.AND.EX UP0, UPT, UR5, URZ, UPT, UP0 ;  /* 0x000000ff0500728c */ /* 0x000fd2000bf05300 */
[----:B------:R-:W-:Y:S05]  /*00e0*/  BRA.U !UP0, `(.L_x_1) ;  /* 0x0000000108147547 */ /* 0x000fea000b800000 */
[----:B------:R-:W1:Y:S01]  /*00f0*/  LDC.64 R2, c[0x0][0x888] ;  /* 0x00022200ff027b82 */ /* 0x000e620000000a00 */
[----:B------:R-:W1:Y:S02]  /*0100*/  LDCU.64 UR4, c[0x0][0x358] ;  /* 0x00006b00ff0477ac */ /* 0x000e640008000a00 */
[----:B-1----:R1:W5:Y:S01]  /*0110*/  LDG.E R39, desc[UR4][R2.64] ;  /* 0x0000000402277981 */ /* 0x002362000c1e1900 */
[----:B------:R-:W-:Y:S01]  /*0120*/  HFMA2 R79, -RZ, RZ, 0, 5.9604644775390625e-08 ;  /* 0x00000001ff4f7431 */ /* 0x000fe200000001ff */
[----:B------:R-:W-:Y:S05]  /*0130*/  BRA `(.L_x_0) ;  /* 0x00000000000c7947 */ /* 0x000fea0003800000 */
.L_x_1:
[----:B------:R-:W1:Y:S01]  /*0140*/  LDCU UR4, c[0x0][0x880] ;  /* 0x00011000ff0477ac */ /* 0x000e620008000800 */
[----:B------:R-:W-:Y:S01]  /*0150*/  HFMA2 R79, -RZ, RZ, 0, 5.9604644775390625e-08 ;  /* 0x00000001ff4f7431 */ /* 0x000fe200000001ff */
[----:B-1----:R-:W-:-:S07]  /*0160*/  MOV R39, UR4 ;  /* 0x0000000400277c02 */ /* 0x002fce0008000f00 */
.L_x_0:
[----:B------:R-:W2:Y:S02]  /*0170*/  LDCU.64 UR4, c[0x0][0x8b0] ;  /* 0x00011600ff0477ac */ /* 0x000ea40008000a00 */
[----:B--2---:R-:W-:-:S04]  /*0180*/  UISETP.NE.U32.AND UP0, UPT, UR4, URZ, UPT ;  /* 0x000000ff0400728c */ /* 0x004fc8000bf05070 */
[----:B------:R-:W-:-:S09]  /*0190*/  UISETP.NE.AND.EX UP0, UPT, UR5, URZ, UPT, UP0 ;  /* 0x000000ff0500728c */ /* 0x000fd2000bf05300 */
[----:B------:R-:W-:Y:S05]  /*01a0*/  BRA.U UP0, `(.L_x_2) ;  /* 0x0000000100287547 */ /* 0x000fea000b800000 */
[----:B------:R-:W2:Y:S02]  /*01b0*/  LDCU.64 UR4, c[0x0][0x8a8] ;  /* 0x00011500ff0477ac */ /* 0x000ea40008000a00 */
[----:B--2---:R-:W-:-:S04]  /*01c0*/  UISETP.NE.U32.AND UP0, UPT, UR4, URZ, UPT ;  /* 0x000000ff0400728c */ /* 0x004fc8000bf05070 */
[----:B------:R-:W-:-:S09]  /*01d0*/  UISETP.NE.AND.EX UP0, UPT, UR5, URZ, UPT, UP0 ;  /* 0x000000ff0500728c */ /* 0x000fd2000bf05300 */
[----:B------:R-:W-:Y:S05]  /*01e0*/  BRA.U !UP0, `(.L_x_3) ;  /* 0x0000000108107547 */ /* 0x000fea000b800000 */
[----:B-1----:R-:W1:Y:S01]  /*01f0*/  LDC.64 R2, c[0x0][0x8a8] ;  /* 0x00022a00ff027b82 */ /* 0x002e620000000a00 */
[----:B------:R-:W1:Y:S02]  /*0200*/  LDCU.64 UR4, c[0x0][0x358] ;  /* 0x00006b00ff0477ac */ /* 0x000e640008000a00 */
[----:B-1----:R2:W5:Y:S01]  /*0210*/  LDG.E R38, desc[UR4][R2.64] ;  /* 0x0000000402267981 */ /* 0x002562000c1e1900 */
[----:B------:R-:W-:Y:S05]  /*0220*/  BRA `(.L_x_2) ;  /* 0x0000000000087947 */ /* 0x000fea0003800000 */
.L_x_3:
[----:B------:R-:W2:Y:S02]  /*0230*/  LDCU UR4, c[0x0][0x8a0] ;  /* 0x00011400ff0477ac */ /* 0x000ea40008000800 */
[----:B--2---:R-:W-:Y:S02]  /*0240*/  MOV R38, UR4 ;  /* 0x0000000400267c02 */ /* 0x004fe40008000f00 */
.L_x_2:
[----:B------:R-:W-:Y:S01]  /*0250*/  IMAD.U32 R0, RZ, RZ, UR18 ;  /* 0x00000012ff007e24 */ /* 0x000fe2000f8e00ff */
[----:B------:R-:W-:Y:S04]  /*0260*/  BSSY.RECONVERGENT B0, `(.L_x_4) ;  /* 0x000000c000007945 */ /* 0x000fe80003800200 */
[C---:B------:R-:W-:Y:S02]  /*0270*/  ISETP.NE.OR P1, PT, R0.reuse, 0x1, !P3 ;  /* 0x000000010000780c */ /* 0x040fe40005f25670 */
[----:B------:R-:W-:-:S11]  /*0280*/  ISETP.NE.OR P0, PT, R0, 0x3, !P3 ;  /* 0x000000030000780c */ /* 0x000fd60005f05670 */
[----:B------:R-:W-:Y:S05]  /*0290*/  @P1 BRA `(.L_x_5) ;  /* 0x0000000000201947 */ /* 0x000fea0003800000 */
[----:B------:R-:W3:Y:S02]  /*02a0*/  LDCU.64 UR4, c[0x0][0x348] ;  /* 0x00006900ff0477ac */ /* 0x000ee40008000a00 */
[----:B---3--:R-:W-:Y:S02]  /*02b0*/  UIADD3 UR6, UP1, UPT, UR4, 0x80, URZ ;  /* 0x0000008004067890 */ /* 0x008fe4000ff3e0ff */
[----:B------:R-:W-:Y:S02]  /*02c0*/  UIADD3 UR4, UP0, UPT, UR4, 0x180, URZ ;  /* 0x0000018004047890 */ /* 0x000fe4000ff1e0ff */
[----:B------:R-:W-:Y:S02]  /*02d0*/  UIADD3.X UR7, UPT, UPT, URZ, UR5, URZ, UP1, !UPT ;  /* 0x00000005ff077290 */ /* 0x000fe40008ffe4ff */
[----:B------:R-:W-:-:S07]  /*02e0*/  UIADD3.X UR5, UPT, UPT, URZ, UR5, URZ, UP0, !UPT ;  /* 0x00000005ff057290 */ /* 0x000fce00087fe4ff */
[----:B------:R3:W-:Y:S02]  /*02f0*/  UTMACCTL.PF [UR6] ;  /* 0x00000000060079b9 */ /* 0x0007e40008040000 */
[----:B------:R3:W-:Y:S02]  /*0300*/  UTMACCTL.PF [UR4] ;  /* 0x00000000040079b9 */ /* 0x0007e40008040000 */
[----:B---3--:R-:W-:Y:S01]  /*0310*/  NOP ;  /* 0x0000000000007918 */ /* 0x008fe20000000000 */
.L_x_5:
[----:B------:R-:W-:Y:S05]  /*0320*/  BSYNC.RECONVERGENT B0 ;  /* 0x0000000000007941 */ /* 0x000fea0003800200 */
.L_x_4:
[----:B------:R-:W-:Y:S04]  /*0330*/  BSSY.RECONVERGENT B0, `(.L_x_6) ;  /* 0x000000a000007945 */ /* 0x000fe80003800200 */
        /* <DEDUP_REMOVED lines=9> */
.L_x_7:
[----:B------:R-:W-:Y:S05]  /*03d0*/  BSYNC.RECONVERGENT B0 ;  /* 0x0000000000007941 */ /* 0x000fea0003800200 */
.L_x_6:
[----:B------:R-:W3:Y:S01]  /*03e0*/  LDCU.64 UR4, c[0x0][0x888] ;  /* 0x00011100ff0477ac */ /* 0x000ee20008000a00 */
[----:B------:R-:W-:Y:S02]  /*03f0*/  UISETP.EQ.U32.AND UP2, UPT, UR8, URZ, UPT ;  /* 0x000000ff0800728c */ /* 0x000fe4000bf42070 */
[----:B------:R-:W-:Y:S02]  /*0400*/  UPLOP3.LUT UP3, UPT, UPT, UPT, UPT, 0x80, 0x8 ;  /* 0x000000000008789c */ /* 0x000fe40003f6f070 */
[----:B---3--:R-:W-:-:S04]  /*0410*/  UISETP.NE.U32.AND UP0, UPT, UR4, URZ, UPT ;  /* 0x000000ff0400728c */ /* 0x008fc8000bf05070 */
[----:B------:R-:W-:-:S04]  /*0420*/  UISETP.NE.AND.EX UP1, UPT, UR5, URZ, UPT, UP0 ;  /* 0x000000ff0500728c */ /* 0x000fc8000bf25300 */
[----:B------:R-:W-:-:S04]  /*0430*/  UISETP.EQ.OR.EX UP4, UPT, UR9, URZ, !UP1, UP2 ;  /* 0x000000ff0900728c */ /* 0x000fc8000cf82720 */
[----:B------:R-:W-:-:S05]  /*0440*/  UP2UR UR61, UPR, URZ, 0x10 ;  /* 0x00000010ff3d7883 */ /* 0x000fca0008000000 */
[----:B------:R-:W-:Y:S07]  /*0450*/  BRA.U !UP4, `(.L_x_8) ;  /* 0x000000010c207547 */ /* 0x000fee000b800000 */
[----:B------:R-:W-:Y:S01]  /*0460*/  UISETP.NE.U32.AND UP2, UPT, UR8, URZ, UPT ;  /* 0x000000ff0800728c */ /* 0x000fe2000bf45070 */
[----:B-----5:R-:W-:Y:S01]  /*0470*/  FSETP.NEU.AND P0, PT, R39, RZ, PT ;  /* 0x000000ff2700720b */ /* 0x020fe20003f0d000 */
[----:B------:R-:W-:Y:S02]  /*0480*/  USEL UR4, URZ, 0xffffffff, UP1 ;  /* 0xffffffffff047887 */ /* 0x000fe40008800000 */
[----:B------:R-:W-:-:S10]  /*0490*/  UISETP.NE.AND.EX UP2, UPT, UR9, URZ, UPT, UP2 ;  /* 0x000000ff0900728c */ /* 0x000fd4000bf45320 */
[----:B------:R-:W-:Y:S01]  /*04a0*/  VOTEU.ANY UP0, P0 ;  /* 0x0000000000ff7886 */ /* 0x000fe20000000100 */
[----:B------:R-:W-:-:S04]  /*04b0*/  @!UP2 USEL UR4, URZ, 0xffffffff, UP0 ;  /* 0xffffffffff04a887 */ /* 0x000fc80008000000 */
[----:B------:R-:W-:-:S04]  /*04c0*/  ULOP3.LUT UR4, UR4, 0x1, URZ, 0xc0, !UPT ;  /* 0x0000000104047892 */ /* 0x000fc8000f8ec0ff */
[----:B------:R-:W-:-:S11]  /*04d0*/  UISETP.NE.U32.AND UP3, UPT, UR4, 0x1, UPT ;  /* 0x000000010400788c */ /* 0x000fd6000bf65070 */
.L_x_8:
[----:B-12---:R-:W1:Y:S01]  /*04e0*/  SHFL.IDX PT, R2, R80, RZ, 0x1f ;  /* 0x00001fff50027589 */ /* 0x006e6200000e0000 */
[----:B------:R-:W-:Y:S01]  /*04f0*/  UISETP.NE.AND UP5, UPT, UR18, 0x2, UPT ;  /* 0x000000021200788c */ /* 0x000fe2000bfa5270 */
[----:B-1----:R-:W-:-:S13]  /*0500*/  ISETP.NE.AND P0, PT, R2, RZ, PT ;  /* 0x000000ff0200720c */ /* 0x002fda0003f05270 */
[----:B------:R-:W-:Y:S05]  /*0510*/  @P0 BRA `(.L_x_9) ;  /* 0x0000000000500947 */ /* 0x000fea0003800000 */
[----:B------:R-:W1:Y:S01]  /*0520*/  S2UR UR4, SR_CgaCtaId ;  /* 0x00000000000479c3 */ /* 0x000e620000008800 */
[----:B------:R-:W-:Y:S01]  /*0530*/  UMOV UR5, 0x400 ;  /* 0x0000040000057882 */ /* 0x000fe20000000000 */
[----:B------:R-:W-:Y:S01]  /*0540*/  UMOV UR8, 0x1 ;  /* 0x0000000100087882 */ /* 0x000fe20000000000 */
[----:B------:R-:W-:Y:S01]  /*0550*/  UMOV UR6, 0x2 ;  /* 0x0000000200067882 */ /* 0x000fe20000000000 */
[----:B------:R-:W-:-:S04]  /*0560*/  UIADD3 UR8, UPT, UPT, -UR8, 0x100000, URZ ;  /* 0x0010000008087890 */ /* 0x000fc8000fffe1ff */
[----:B------:R-:W-:Y:S02]  /*0570*/  USHF.L.U32 UR9, UR8, 0xb, URZ ;  /* 0x0000000b08097899 */ /* 0x000fe400080006ff */
[----:B------:R-:W-:Y:S02]  /*0580*/  USHF.L.U32 UR8, UR8, 0x1, URZ ;  /* 0x0000000108087899 */ /* 0x000fe400080006ff */
[----:B------:R-:W-:-:S04]  /*0590*/  UIADD3 UR6, UPT, UPT, -UR6, 0x100000, URZ ;  /* 0x0010000006067890 */ /* 0x000fc8000fffe1ff */
[----:B------:R-:W-:Y:S02]  /*05a0*/  USHF.L.U32 UR7, UR6, 0xb, URZ ;  /* 0x0000000b06077899 */ /* 0x000fe400080006ff */
[----:B------:R-:W-:Y:S01]  /*05b0*/  USHF.L.U32 UR6, UR6, 0x1, URZ ;  /* 0x0000000106067899 */ /* 0x000fe200080006ff */
[----:B------:R-:W-:Y:S01]  /*05c0*/  ELECT P0, URZ, PT ;  /* 0x0000000000ff782f */ /* 0x000fe20003800000 */
[----:B-1----:R-:W-:Y:S01]  /*05d0*/  ULEA UR4, UR4, UR5, 0x18 ;  /* 0x0000000504047291 */ /* 0x002fe2000f8ec0ff */
[----:B------:R-:W1:Y:S11]  /*05e0*/  FENCE.VIEW.ASYNC.S ;  /* 0x00000000000073c6 */ /* 0x000e760000000000 */
[----:B-1----:R1:W2:Y:S01]  /*05f0*/  SYNCS.EXCH.64 URZ, [UR4], UR8 ;  /* 0x0000000804ff75b2 */ /* 0x0022a20008000100 */
[----:B------:R1:W3:Y:S01]  /*0600*/  SYNCS.EXCH.64 URZ, [UR4+0x18], UR6 ;  /* 0x0000180604ff75b2 */ /* 0x0002e20008000100 */
[----:B------:R1:W4:Y:S01]  /*0610*/  SYNCS.EXCH.64 URZ, [UR4+0x8], UR8 ;  /* 0x0000080804ff75b2 */ /* 0x0003220008000100 */
[----:B------:R1:W1:Y:S01]  /*0620*/  SYNCS.EXCH.64 URZ, [UR4+0x20], UR6 ;  /* 0x0000200604ff75b2 */ /* 0x0002620008000100 */
[----:B------:R1:W1:Y:S01]  /*0630*/  SYNCS.EXCH.64 URZ, [UR4+0x10], UR8 ;  /* 0x0000100804ff75b2 */ /* 0x0002620008000100 */
[----:B------:R1:W1:Y:S01]  /*0640*/  SYNCS.EXCH.64 URZ, [UR4+0x28], UR6 ;  /* 0x0000280604ff75b2 */ /* 0x0002620008000100 */
[----:B------:R-:W-:Y:S01]  /*0650*/  NOP ;  /* 0x0000000000007918 */ /* 0x000fe20000000000 */
.L_x_9:
[----:B------:R-:W2:Y:S01]  /*0660*/  SHFL.IDX PT, R2, R80, RZ, 0x1f ;  /* 0x00001fff50027589 */ /* 0x000ea200000e0000 */
[----:B------:R-:W-:Y:S01]  /*0670*/  NOP ;  /* 0x0000000000007918 */ /* 0x000fe20000000000 */
[----:B--2---:R-:W-:-:S13]  /*0680*/  ISETP.NE.AND P0, PT, R2, 0x1, PT ;  /* 0x000000010200780c */ /* 0x004fda0003f05270 */
[----:B------:R-:W-:Y:S05]  /*0690*/  @P0 BRA `(.L_x_10) ;  /* 0x0000000000400947 */ /* 0x000fea0003800000 */
[----:B-1----:R-:W1:Y:S01]  /*06a0*/  S2UR UR4, SR_CgaCtaId ;  /* 0x00000000000479c3 */ /* 0x002e620000008800 */
        /* <DEDUP_REMOVED lines=12> */
[----:B-1----:R2:W1:Y:S01]  /*0770*/  SYNCS.EXCH.64 URZ, [UR4+0x30], UR8 ;  /* 0x0000300804ff75b2 */ /* 0x0024620008000100 */
[----:B------:R2:W1:Y:S02]  /*0780*/  SYNCS.EXCH.64 URZ, [UR4+0x38], UR6 ;  /* 0x0000380604ff75b2 */ /* 0x0004640008000100 */
[----:B--2---:R-:W-:Y:S01]  /*0790*/  NOP ;  /* 0x0000000000007918 */ /* 0x004fe20000000000 */
.L_x_10:
[----:B------:R-:W2:Y:S01]  /*07a0*/  SHFL.IDX PT, R2, R80, RZ, 0x1f ;  /* 0x00001fff50027589 */ /* 0x000ea200000e0000 */
[----:B------:R-:W-:Y:S01]  /*07b0*/  NOP ;  /* 0x0000000000007918 */ /* 0x000fe20000000000 */
[----:B--2---:R-:W-:-:S13]  /*07c0*/  ISETP.NE.AND P0, PT, R2, 0x3, PT ;  /* 0x000000030200780c */ /* 0x004fda0003f05270 */
[----:B------:R-:W-:Y:S05]  /*07d0*/  @P0 BRA `(.L_x_11) ;  /* 0x0000000000300947 */ /* 0x000fea0003800000 */
[----:B-1----:R-:W1:Y:S01]  /*07e0*/  S2UR UR4, SR_CgaCtaId ;  /* 0x00000000000479c3 */ /* 0x002e620000008800 */
[----:B------:R-:W-:Y:S01]  /*07f0*/  UMOV UR6, 0x400 ;  /* 0x0000040000067882 */ /* 0x000fe20000000000 */
[----:B------:R-:W-:Y:S01]  /*0800*/  UMOV UR5, 0x20 ;  /* 0x0000002000057882 */ /* 0x000fe20000000000 */
[----:B------:R-:W-:Y:S01]  /*0810*/  ELECT P0, URZ, PT ;  /* 0x0000000000ff782f */ /* 0x000fe20003800000 */
[----:B-1----:R-:W-:Y:S02]  /*0820*/  ULEA UR6, UR4, UR6, 0x18 ;  /* 0x0000000604067291 */ /* 0x002fe4000f8ec0ff */
[----:B------:R-:W-:-:S04]  /*0830*/  UIADD3 UR4, UPT, UPT, -UR5, 0x100000, URZ ;  /* 0x0010000005047890 */ /* 0x000fc8000fffe1ff */
[----:B------:R-:W-:Y:S02]  /*0840*/  USHF.L.U32 UR5, UR4, 0xb, URZ ;  /* 0x0000000b04057899 */ /* 0x000fe400080006ff */
[----:B------:R-:W-:Y:S01]  /*0850*/  USHF.L.U32 UR4, UR4, 0x1, URZ ;  /* 0x0000000104047899 */ /* 0x000fe200080006ff */
[----:B------:R-:W1:Y:S11]  /*0860*/  FENCE.VIEW.ASYNC.S ;  /* 0x00000000000073c6 */ /* 0x000e760000000000 */
[----:B-1----:R2:W1:Y:S01]  /*0870*/  SYNCS.EXCH.64 URZ, [UR6+0x40], UR4 ;  /* 0x0000400406ff75b2 */ /* 0x0024620008000100 */
[----:B------:R2:W1:Y:S02]  /*0880*/  SYNCS.EXCH.64 URZ, [UR6+0x48], UR4 ;  /* 0x0000480406ff75b2 */ /* 0x0004640008000100 */
[----:B--2---:R-:W-:Y:S01]  /*0890*/  NOP ;  /* 0x0000000000007918 */ /* 0x004fe20000000000 */
.L_x_11:
[----:B------:R-:W2:Y:S01]  /*08a0*/  SHFL.IDX PT, R2, R80, RZ, 0x1f ;  /* 0x00001fff50027589 */ /* 0x000ea200000e0000 */
[----:B------:R-:W-:Y:S01]  /*08b0*/  NOP ;  /* 0x0000000000007918 */ /* 0x000fe20000000000 */
[----:B--2---:R-:W-:-:S13]  /*08c0*/  ISETP.NE.AND P0, PT, R2, 0x4, PT ;  /* 0x000000040200780c */ /* 0x004fda0003f05270 */
[----:B------:R-:W-:Y:S05]  /*08d0*/  @P0 BRA `(.L_x_12) ;  /* 0x00000000004c0947 */ /* 0x000fea0003800000 */
[----:B-1----:R-:W1:Y:S01]  /*08e0*/  S2UR UR6, SR_CgaCtaId ;  /* 0x00000000000679c3 */ /* 0x002e620000008800 */
[----:B------:R-:W-:Y:S01]  /*08f0*/  UMOV UR4, 0x1e0 ;  /* 0x000001e000047882 */ /* 0x000fe20000000000 */
[----:B------:R-:W-:Y:S01]  /*0900*/  UMOV UR5, 0x400 ;  /* 0x0000040000057882 */ /* 0x000fe20000000000 */
[----:B------:R-:W-:Y:S01]  /*0910*/  USEL UR4, UR4, 0x1a0, UP3 ;  /* 0x000001a004047887 */ /* 0x000fe20009800000 */
[----:B------:R-:W-:Y:S01]  /*0920*/  UMOV UR8, 0x1 ;  /* 0x0000000100087882 */ /* 0x000fe20000000000 */
[----:B------:R-:W-:Y:S01]  /*0930*/  ELECT P0, URZ, PT ;  /* 0x0000000000ff782f */ /* 0x000fe20003800000 */
[----:B------:R-:W-:-:S04]  /*0940*/  UIADD3 UR8, UPT, UPT, -UR8, 0x100000, URZ ;  /* 0x0010000008087890 */ /* 0x000fc8000fffe1ff */
[----:B------:R-:W-:Y:S02]  /*0950*/  USHF.L.U32 UR9, UR8, 0xb, URZ ;  /* 0x0000000b08097899 */ /* 0x000fe400080006ff */
[----:B------:R-:W-:Y:S02]  /*0960*/  USHF.L.U32 UR8, UR8, 0x1, URZ ;  /* 0x0000000108087899 */ /* 0x000fe400080006ff */
[----:B-1----:R-:W-:Y:S02]  /*0970*/  ULEA UR6, UR6, UR5, 0x18 ;  /* 0x0000000506067291 */ /* 0x002fe4000f8ec0ff */
[----:B------:R-:W-:-:S04]  /*0980*/  UIADD3 UR4, UPT, UPT, -UR4, 0x100000, URZ ;  /* 0x0010000004047890 */ /* 0x000fc8000fffe1ff */
[----:B------:R-:W-:Y:S02]  /*0990*/  USHF.L.U32 UR5, UR4, 0xb, URZ ;  /* 0x0000000b04057899 */ /* 0x000fe400080006ff */
[----:B------:R-:W-:Y:S01]  /*09a0*/  USHF.L.U32 UR4, UR4, 0x1, URZ ;  /* 0x0000000104047899 */ /* 0x000fe200080006ff */
[----:B------:R-:W1:Y:S03]  /*09b0*/  FENCE.VIEW.ASYNC.S ;  /* 0x00000000000073c6 */ /* 0x000e660000000000 */
[----:B-1----:R2:W1:Y:S08]  /*09c0*/  SYNCS.EXCH.64 URZ, [UR6+0x50], UR8 ;  /* 0x0000500806ff75b2 */ /* 0x0024700008000100 */
[----:B------:R2:W1:Y:S01]  /*09d0*/  SYNCS.EXCH.64 URZ, [UR6+0x60], UR4 ;  /* 0x0000600406ff75b2 */ /* 0x0004620008000100 */
[----:B------:R2:W1:Y:S01]  /*09e0*/  SYNCS.EXCH.64 URZ, [UR6+0x58], UR8 ;  /* 0x0000580806ff75b2 */ /* 0x0004620008000100 */
[----:B------:R2:W1:Y:S02]  /*09f0*/  SYNCS.EXCH.64 URZ, [UR6+0x68], UR4 ;  /* 0x0000680406ff75b2 */ /* 0x0004640008000100 */
[----:B--2---:R-:W-:Y:S01]  /*0a00*/  NOP ;  /* 0x0000000000007918 */ /* 0x004fe20000000000 */
.L_x_12:
        /* <DEDUP_REMOVED lines=18> */
[----:B------:R2:W1:Y:S01]  /*0b30*/  SYNCS.EXCH.64 URZ, [UR4+0x90], UR6 ;  /* 0x0000900604ff75b2 */ /* 0x0004620008000100 */
[----:B------:R2:W1:Y:S01]  /*0b40*/  SYNCS.EXCH.64 URZ, [UR4+0x78], UR8 ;  /* 0x0000780804ff75b2 */ /* 0x0004620008000100 */
[----:B------:R2:W1:Y:S01]  /*0b50*/  SYNCS.EXCH.64 URZ, [UR4+0x98], UR6 ;  /* 0x0000980604ff75b2 */ /* 0x0004620008000100 */
[----:B------:R2:W1:Y:S01]  /*0b60*/  SYNCS.EXCH.64 URZ, [UR4+0x80], UR8 ;  /* 0x0000800804ff75b2 */ /* 0x0004620008000100 */
[----:B------:R2:W1:Y:S01]  /*0b70*/  SYNCS.EXCH.64 URZ, [UR4+0xa0], UR6 ;  /* 0x0000a00604ff75b2 */ /* 0x0004620008000100 */
[----:B------:R2:W1:Y:S01]  /*0b80*/  SYNCS.EXCH.64 URZ, [UR4+0x88], UR8 ;  /* 0x0000880804ff75b2 */ /* 0x0004620008000100 */
[----:B------:R2:W1:Y:S02]  /*0b90*/  SYNCS.EXCH.64 URZ, [UR4+0xa8], UR6 ;  /* 0x0000a80604ff75b2 */ /* 0x0004640008000100 */
[----:B--2---:R-:W-:Y:S01]  /*0ba0*/  NOP ;  /* 0x0000000000007918 */ /* 0x004fe20000000000 */
.L_x_13:
[----:B------:R-:W2:Y:S01]  /*0bb0*/  SHFL.IDX PT, R2, R80, RZ, 0x1f ;  /* 0x00001fff50027589 */ /* 0x000ea200000e0000 */
[----:B------:R-:W1:Y:S01]  /*0bc0*/  S2UR UR48, SR_CgaCtaId ;  /* 0x00000000003079c3 */ /* 0x000e620000008800 */
[----:B------:R-:W-:Y:S01]  /*0bd0*/  NOP ;  /* 0x0000000000007918 */ /* 0x000fe20000000000 */
[----:B--2---:R-:W-:-:S13]  /*0be0*/  ISETP.NE.AND P0, PT, R2, 0x3, PT ;  /* 0x000000030200780c */ /* 0x004fda0003f05270 */
[----:B-1----:R-:W-:Y:S05]  /*0bf0*/  @P0 BRA `(.L_x_14) ;  /* 0x0000000000340947 */ /* 0x002fea0003800000 */
[----:B------:R-:W-:Y:S01]  /*0c00*/  UMOV UR4, 0x400 ;  /* 0x0000040000047882 */ /* 0x000fe20000000000 */
[----:B------:R-:W-:Y:S01]  /*0c10*/  UMOV UR6, 0x20 ;  /* 0x0000002000067882 */ /* 0x000fe20000000000 */
[----:B------:R-:W-:Y:S02]  /*0c20*/  ULEA UR4, UR48, UR4, 0x18 ;  /* 0x0000000430047291 */ /* 0x000fe4000f8ec0ff */
[----:B------:R-:W-:-:S04]  /*0c30*/  UIADD3 UR6, UPT, UPT, -UR6, 0x100000, URZ ;  /* 0x0010000006067890 */ /* 0x000fc8000fffe1ff */
[----:B------:R-:W-:Y:S02]  /*0c40*/  USHF.L.U32 UR7, UR6, 0xb, URZ ;  /* 0x0000000b06077899 */ /* 0x000fe400080006ff */
[----:B------:R-:W-:Y:S01]  /*0c50*/  USHF.L.U32 UR6, UR6, 0x1, URZ ;  /* 0x0000000106067899 */ /* 0x000fe200080006ff */
[----:B------:R-:W-:Y:S01]  /*0c60*/  ELECT P0, URZ, PT ;  /* 0x0000000000ff782f */ /* 0x000fe20003800000 */
[----:B------:R-:W1:Y:S10]  /*0c70*/  FENCE.VIEW.ASYNC.S ;  /* 0x00000000000073c6 */ /* 0x000e740000000000 */
[----:B-1----:R1:W2:Y:S01]  /*0c80*/  SYNCS.EXCH.64 URZ, [UR4+0xb0], UR6 ;  /* 0x0000b00604ff75b2 */ /* 0x0022a20008000100 */
[----:B------:R1:W1:Y:S01]  /*0c90*/  SYNCS.EXCH.64 URZ, [UR4+0xc0], UR6 ;  /* 0x0000c00604ff75b2 */ /* 0x0002620008000100 */
[----:B------:R1:W1:Y:S01]  /*0ca0*/  SYNCS.EXCH.64 URZ, [UR4+0xb8], UR6 ;  /* 0x0000b80604ff75b2 */ /* 0x0002620008000100 */
[----:B------:R1:W1:Y:S01]  /*0cb0*/  SYNCS.EXCH.64 URZ, [UR4+0xc8], UR6 ;  /* 0x0000c80604ff75b2 */ /* 0x0002620008000100 */
[----:B------:R-:W-:Y:S01]  /*0cc0*/  NOP ;  /* 0x0000000000007918 */ /* 0x000fe20000000000 */
.L_x_14:
[----:B-1----:R-:W1:Y:S01]  /*0cd0*/  LDCU UR4, c[0x0][0x36c] ;  /* 0x00006d80ff0477ac */ /* 0x002e620008000800 */
[----:B------:R-:W-:Y:S01]  /*0ce0*/  ISETP.NE.OR P3, PT, R0, 0x2, !P3 ;  /* 0x000000020000780c */ /* 0x000fe20005f65670 */
[----:B------:R-:W-:Y:S01]  /*0cf0*/  NOP ;  /* 0x0000000000007918 */ /* 0x000fe20000000000 */
[----:B------:R-:W-:Y:S01]  /*0d00*/  LOP3.LUT R0, R76, 0x1f, RZ, 0xc0, !PT ;  /* 0x0000001f4c007812 */ /* 0x000fe200078ec0ff */
[----:B------:R-:W-:Y:S02]  /*0d10*/  UISETP.NE.AND UP4, UPT, UR18, URZ, UPT ;  /* 0x000000ff1200728c */ /* 0x000fe4000bf85270 */
[----:B-1----:R-:W-:-:S09]  /*0d20*/  UISETP.EQ.U32.AND UP6, UPT, UR4, 0x1, UPT ;  /* 0x000000010400788c */ /* 0x002fd2000bfc2070 */
[----:B------:R-:W-:Y:S05]  /*0d30*/  BRA.U !UP6, `(.L_x_15) ;  /* 0x000000010e087547 */ /* 0x000fea000b800000 */
[----:B--234-:R-:W-:Y:S01]  /*0d40*/  UCGABAR_ARV ;  /* 0x00000000000079c7 */ /* 0x01cfe20008000000 */
[----:B------:R-:W-:Y:S05]  /*0d50*/  BRA `(.L_x_16) ;  /* 0x0000000000047947 */ /* 0x000fea0003800000 */
.L_x_15:
[----:B--234-:R-:W-:Y:S01]  /*0d60*/  NOP ;  /* 0x0000000000007918 */ /* 0x01cfe20000000000 */
.L_x_16:
[----:B------:R-:W1:Y:S01]  /*0d70*/  S2UR UR46, SR_CTAID.X ;  /* 0x00000000002e79c3 */ /* 0x000e620000002500 */
[----:B------:R-:W-:-:S05]  /*0d80*/  CS2R.32 R3, SR_CgaSize ;  /* 0x0000000000037805 */ /* 0x000fca0000008a00 */
[----:B------:R-:W-:-:S05]  /*0d90*/  IMAD R3, R3, -0xa0, RZ ;  /* 0xffffff6003037824 */ /* 0x000fca00078e02ff */
[----:B------:R-:W-:-:S14]  /*0da0*/  R2UR UR5, R3 ;  /* 0x00000000030572ca */ /* 0x000fdc00000e0000 */
[----:B------:R-:W2:Y:S01]  /*0db0*/  LDCU UR5, c[0x0][UR5+0x2b0] ;  /* 0x00005600050577ac */ /* 0x000ea20008000800 */
[----:B------:R-:W-:-:S05]  /*0dc0*/  CS2R.32 R3, SR_CgaSize ;  /* 0x0000000000037805 */ /* 0x000fca0000008a00 */
[----:B------:R-:W-:-:S05]  /*0dd0*/  IMAD R3, R3, -0xa0, RZ ;  /* 0xffffff6003037824 */ /* 0x000fca00078e02ff */
[----:B------:R-:W-:-:S14]  /*0de0*/  R2UR UR4, R3 ;  /* 0x00000000030472ca */ /* 0x000fdc00000e0000 */
[----:B------:R-:W3:Y:S01]  /*0df0*/  LDCU UR4, c[0x0][UR4+0x2b4] ;  /* 0x00005680040477ac */ /* 0x000ee20008000800 */
[----:B------:R-:W4:Y:S01]  /*0e00*/  S2UR UR45, SR_CTAID.Y ;  /* 0x00000000002d79c3 */ /* 0x000f220000002600 */
[----:B------:R-:W-:-:S05]  /*0e10*/  CS2R.32 R3, SR_CgaSize ;  /* 0x0000000000037805 */ /* 0x000fca0000008a00 */
[----:B------:R-:W-:-:S05]  /*0e20*/  IMAD R3, R3, -0xa0, RZ ;  /* 0xffffff6003037824 */ /* 0x000fca00078e02ff */
[----:B------:R-:W-:-:S14]  /*0e30*/  R2UR UR60, R3 ;  /* 0x00000000033c72ca */ /* 0x000fdc00000e0000 */
[----:B------:R-:W3:Y:S01]  /*0e40*/  LDCU UR60, c[0x0][UR60+0x2a0] ;  /* 0x000054003c3c77ac */ /* 0x000ee20008000800 */
[----:B------:R-:W-:-:S05]  /*0e50*/  CS2R.32 R3, SR_CgaSize ;  /* 0x0000000000037805 */ /* 0x000fca0000008a00 */
[----:B------:R-:W-:-:S05]  /*0e60*/  IMAD R3, R3, -0xa0, RZ ;  /* 0xffffff6003037824 */ /* 0x000fca00078e02ff */
[----:B------:R-:W-:-:S14]  /*0e70*/  R2UR UR57, R3 ;  /* 0x00000000033972ca */ /* 0x000fdc00000e0000 */
[----:B------:R-:W3:Y:S01]  /*0e80*/  LDCU UR57, c[0x0][UR57+0x2a4] ;  /* 0x00005480393977ac */ /* 0x000ee20008000800 */
[----:B------:R-:W-:Y:S01]  /*0e90*/  USHF.L.U32 UR24, UR48, 0xb, URZ ;  /* 0x0000000b30187899 */ /* 0x000fe200080006ff */
[----:B------:R-:W3:Y:S01]  /*0ea0*/  LDCU UR19, c[0x0][0xb24] ;  /* 0x00016480ff1377ac */ /* 0x000ee20008000800 */
[----:B------:R-:W3:Y:S01]  /*0eb0*/  LDCU UR42, c[0x0][0xb24] ;  /* 0x00016480ff2a77ac */ /* 0x000ee20008000800 */
[----:B-1----:R-:W-:Y:S01]  /*0ec0*/  I2FP.F32.U32 R3, UR46 ;  /* 0x0000002e00037c45 */ /* 0x002fe20008201000 */
[----:B------:R-:W1:Y:S04]  /*0ed0*/  LDCU UR22, c[0x0][0xb30] ;  /* 0x00016600ff1677ac */ /* 0x000e680008000800 */
[----:B--2---:R-:W-:Y:S01]  /*0ee0*/  FMUL R3, R3, UR5 ;  /* 0x0000000503037c20 */ /* 0x004fe20008400000 */
[----:B------:R-:W-:Y:S01]  /*0ef0*/  ULOP3.LUT UR24, UR24, 0x800, URZ, 0xc0, !UPT ;  /* 0x0000080018187892 */ /* 0x000fe2000f8ec0ff */
[----:B----4-:R-:W-:-:S04]  /*0f00*/  I2FP.F32.U32 R2, UR45 ;  /* 0x0000002d00027c45 */ /* 0x010fc80008201000 */
[----:B------:R-:W2:Y:S01]  /*0f10*/  F2I.U32.TRUNC.NTZ R3, R3 ;  /* 0x0000000300037305 */ /* 0x000ea2000020f000 */
[----:B---3--:R-:W-:-:S07]  /*0f20*/  FMUL R2, R2, UR4 ;  /* 0x0000000402027c20 */ /* 0x008fce0008400000 */
[----:B------:R-:W3:Y:S01]  /*0f30*/  F2I.U32.TRUNC.NTZ R2, R2 ;  /* 0x0000000200027305 */ /* 0x000ee2000020f000 */
[----:B--2---:R-:W-:Y:S02]  /*0f40*/  R2UR UR5, R3 ;  /* 0x00000000030572ca */ /* 0x004fe400000e0000 */
[----:B---3--:R-:W-:Y:S02]  /*0f50*/  R2UR UR4, R2 ;  /* 0x00000000020472ca */ /* 0x008fe400000e0000 */
[----:B------:R-:W-:-:S09]  /*0f60*/  PRMT R2, RZ, 0x7610, R2 ;  /* 0x00007610ff027816 */ /* 0x000fd20000000002 */
[----:B------:R-:W-:-:S04]  /*0f70*/  UIADD3 UR5, UPT, UPT, -UR5, URZ, URZ ;  /* 0x000000ff05057290 */ /* 0x000fc8000fffe1ff */
[----:B------:R-:W-:Y:S02]  /*0f80*/  UIMAD UR60, UR60, UR5, UR46 ;  /* 0x000000053c3c72a4 */ /* 0x000fe4000f8e022e */
[----:B------:R-:W-:-:S04]  /*0f90*/  UIADD3 UR4, UPT, UPT, -UR4, URZ, URZ ;  /* 0x000000ff04047290 */ /* 0x000fc8000fffe1ff */
[----:B------:R-:W-:Y:S01]  /*0fa0*/  UIMAD UR57, UR57, UR4, UR45 ;  /* 0x00000004393972a4 */ /* 0x000fe2000f8e022d */
[----:B-1----:R-:W-:Y:S11]  /*0fb0*/  BRA.U UP4, `(.L_x_17) ;  /* 0x0000000104247547 */ /* 0x002ff6000b800000 */
[----:B------:R-:W-:-:S04]  /*0fc0*/  UISETP.NE.AND UP0, UPT, UR57, URZ, UPT ;  /* 0x000000ff3900728c */ /* 0x000fc8000bf05270 */
[----:B------:R-:W-:-:S04]  /*0fd0*/  UISETP.EQ.OR UP0, UPT, UR60, URZ, !UP0 ;  /* 0x000000ff3c00728c */ /* 0x000fc8000c702670 */
[----:B------:R-:W-:Y:S02]  /*0fe0*/  USEL UR5, URZ, 0x1, !UP0 ;  /* 0x00000001ff057887 */ /* 0x000fe4000c000000 */
[----:B------:R-:W-:-:S04]  /*0ff0*/  UISETP.NE.AND UP0, UPT, UR57, URZ, UPT ;  /* 0x000000ff3900728c */ /* 0x000fc8000bf05270 */
[----:B------:R-:W-:Y:S02]  /*1000*/  USEL UR4, URZ, 0x2, UP0 ;  /* 0x00000002ff047887 */ /* 0x000fe40008000000 */
[----:B------:R-:W-:-:S04]  /*1010*/  UISETP.NE.AND UP0, UPT, UR60, 0x1, UPT ;  /* 0x000000013c00788c */ /* 0x000fc8000bf05270 */
[----:B------:R-:W-:-:S04]  /*1020*/  USEL UR4, UR4, 0x2, UP0 ;  /* 0x0000000204047887 */ /* 0x000fc80008000000 */
[----:B------:R-:W-:-:S06]  /*1030*/  UIADD3 UR4, UPT, UPT, UR5, UR4, URZ ;  /* 0x0000000405047290 */ /* 0x000fcc000fffe0ff */
[----:B------:R-:W-:-:S07]  /*1040*/  MOV R2, UR4 ;  /* 0x0000000400027c02 */ /* 0x000fce0008000f00 */
.L_x_17:
[----:B------:R-:W1:Y:S01]  /*1050*/  S2UR UR36, SR_CTAID.Z ;  /* 0x00000000002479c3 */ /* 0x000e620000002700 */
[----:B------:R-:W-:-:S09]  /*1060*/  UISETP.GE.AND UP0, UPT, UR19, 0x1, UPT ;  /* 0x000000011300788c */ /* 0x000fd2000bf06270 */
[----:B------:R-:W-:Y:S05]  /*1070*/  BRA.U !UP0, `(.L_x_18) ;  /* 0x0000000108d07547 */ /* 0x000fea000b800000 */
[----:B------:R-:W2:Y:S01]  /*1080*/  LDCU UR20, c[0x0][0xb0c] ;  /* 0x00016180ff1477ac */ /* 0x000ea20008000800 */
[----:B------:R-:W3:Y:S01]  /*1090*/  LDCU.128 UR12, c[0x0][0xb10] ;  /* 0x00016200ff0c77ac */ /* 0x000ee20008000c00 */
[----:B------:R-:W4:Y:S01]  /*10a0*/  LDCU UR6, c[0x0][0x370] ;  /* 0x00006e00ff0677ac */ /* 0x000f220008000800 */
[----:B------:R-:W1:Y:S01]  /*10b0*/  LDCU UR7, c[0x0][0x374] ;  /* 0x00006e80ff0777ac */ /* 0x000e620008000800 */
[----:B------:R-:W1:Y:S01]  /*10c0*/  LDCU UR21, c[0x0][0xb20] ;  /* 0x00016400ff1577ac */ /* 0x000e620008000800 */
[----:B--2---:R-:W-:Y:S02]  /*10d0*/  UISETP.NE.AND UP0, UPT, UR20, 0x1, UPT ;  /* 0x000000011400788c */ /* 0x004fe4000bf05270 */
[----:B---3--:R-:W-:Y:S01]  /*10e0*/  UIMAD.WIDE.U32 UR4, UR46, UR12, URZ ;  /* 0x0000000c2e0472a5 */ /* 0x008fe2000f8e00ff */
[----:B------:R-:W2:Y:S01]  /*10f0*/  LDCU.64 UR8, c[0x0][0xb28] ;  /* 0x00016500ff0877ac */ /* 0x000ea20008000a00 */
[----:B----4-:R-:W-:Y:S02]  /*1100*/  UIMAD.WIDE.U32 UR10, UR6, UR12, URZ ;  /* 0x0000000c060a72a5 */ /* 0x010fe4000f8e00ff */
[----:B------:R-:W-:-:S02]  /*1110*/  USHF.R.U32.HI UR5, URZ, UR13, UR5 ;  /* 0x0000000dff057299 */ /* 0x000fc40008011605 */
[----:B------:R-:W-:Y:S02]  /*1120*/  UISETP.NE.AND UP2, UPT, UR19, 0x1, UPT ;  /* 0x000000011300788c */ /* 0x000fe4000bf45270 */
[----:B------:R-:W-:Y:S01]  /*1130*/  USEL UR5, UR46, UR5, !UP0 ;  /* 0x000000052e057287 */ /* 0x000fe2000c000000 */
[----:B------:R-:W-:Y:S01]  /*1140*/  UMOV UR10, UR11 ;  /* 0x0000000b000a7c82 */ /* 0x000fe20008000000 */
[----:B------:R-:W-:Y:S02]  /*1150*/  UIMAD.WIDE.U32 UR16, UR45, UR15, URZ ;  /* 0x0000000f2d1072a5 */ /* 0x000fe4000f8e00ff */
[----:B------:R-:W-:Y:S02]  /*1160*/  @UP0 USHF.R.U32.HI UR6, URZ, UR13, UR10 ;  /* 0x0000000dff060299 */ /* 0x000fe4000801160a */
[----:B------:R-:W-:Y:S02]  /*1170*/  UISETP.NE.AND UP0, UPT, UR14, 0x1, UPT ;  /* 0x000000010e00788c */ /* 0x000fe4000bf05270 */
[----:B-1----:R-:W-:-:S02]  /*1180*/  UIMAD.WIDE.U32 UR10, UR7, UR15, URZ ;  /* 0x0000000f070a72a5 */ /* 0x002fc4000f8e00ff */
[----:B--2---:R-:W-:Y:S01]  /*1190*/  UIMAD.WIDE.U32 UR12, UR6, UR8, URZ ;  /* 0x00000008060c72a5 */ /* 0x004fe2000f8e00ff */
[----:B------:R-:W-:Y:S02]  /*11a0*/  UMOV UR4, UR17 ;  /* 0x0000001100047c82 */ /* 0x000fe40008000000 */
[----:B------:R-:W-:Y:S02]  /*11b0*/  USHF.R.U32.HI UR4, URZ, UR21, UR4 ;  /* 0x00000015ff047299 */ /* 0x000fe40008011604 */
[----:B------:R-:W-:Y:S02]  /*11c0*/  UMOV UR10, UR11 ;  /* 0x0000000b000a7c82 */ /* 0x000fe40008000000 */
[----:B------:R-:W-:Y:S01]  /*11d0*/  UMOV UR12, UR13 ;  /* 0x0000000d000c7c82 */ /* 0x000fe20008000000 */
[----:B------:R-:W-:Y:S02]  /*11e0*/  @UP0 USHF.R.U32.HI UR7, URZ, UR21, UR10 ;  /* 0x00000015ff070299 */ /* 0x000fe4000801160a */
[----:B------:R-:W-:-:S02]  /*11f0*/  USEL UR4, UR45, UR4, !UP0 ;  /* 0x000000042d047287 */ /* 0x000fc4000c000000 */
[----:B------:R-:W-:Y:S02]  /*1200*/  UIMAD.WIDE.U32 UR10, UR7, UR8, URZ ;  /* 0x00000008070a72a5 */ /* 0x000fe4000f8e00ff */
[----:B------:R-:W-:Y:S02]  /*1210*/  @UP2 USHF.R.U32.HI UR6, URZ, UR9, UR12 ;  /* 0x00000009ff062299 */ /* 0x000fe4000801160c */
[----:B------:R-:W-:-:S03]  /*1220*/  UIMAD.WIDE.U32 UR12, UR4, UR8, URZ ;  /* 0x00000008040c72a5 */ /* 0x000fc6000f8e00ff */
[----:B------:R-:W-:Y:S02]  /*1230*/  UMOV UR10, UR11 ;  /* 0x0000000b000a7c82 */ /* 0x000fe40008000000 */
[----:B------:R-:W-:Y:S02]  /*1240*/  @UP2 USHF.R.U32.HI UR7, URZ, UR9, UR10 ;  /* 0x00000009ff072299 */ /* 0x000fe4000801160a */
[----:B------:R-:W-:Y:S02]  /*1250*/  UIMAD UR10, UR6, UR19, URZ ;  /* 0x00000013060a72a4 */ /* 0x000fe4000f8e02ff */
[----:B------:R-:W-:-:S04]  /*1260*/  UIMAD UR7, UR7, UR19, URZ ;  /* 0x00000013070772a4 */ /* 0x000fc8000f8e02ff */
[----:B------:R-:W-:-:S03]  /*1270*/  UISETP.GE.AND UP0, UPT, UR4, UR7, UPT ;  /* 0x000000070400728c */ /* 0x000fc6000bf06270 */
[----:B------:R-:W-:Y:S01]  /*1280*/  UMOV UR7, UR13 ;  /* 0x0000000d00077c82 */ /* 0x000fe20008000000 */
[----:B------:R-:W-:Y:S02]  /*1290*/  UISETP.GE.OR UP0, UPT, UR5, UR10, UP0 ;  /* 0x0000000a0500728c */ /* 0x000fe40008706670 */
[----:B------:R-:W-:Y:S02]  /*12a0*/  UIMAD.WIDE.U32 UR10, UR5, UR8, URZ ;  /* 0x00000008050a72a5 */ /* 0x000fe4000f8e00ff */
[----:B------:R-:W-:Y:S02]  /*12b0*/  USHF.R.U32.HI UR7, URZ, UR9, UR7 ;  /* 0x00000009ff077299 */ /* 0x000fe40008011607 */
[----:B------:R-:W-:Y:S02]  /*12c0*/  UIADD3 UR10, UPT, UPT, -UR4, URZ, URZ ;  /* 0x000000ff040a7290 */ /* 0x000fe4000fffe1ff */
[----:B------:R-:W-:Y:S02]  /*12d0*/  USEL UR7, UR4, UR7, !UP2 ;  /* 0x0000000704077287 */ /* 0x000fe4000d000000 */
[----:B------:R-:W-:Y:S01]  /*12e0*/  UIMAD UR10, UR14, UR10, UR45 ;  /* 0x0000000a0e0a72a4 */ /* 0x000fe2000f8e022d */
[----:B------:R-:W-:Y:S01]  /*12f0*/  @!UP0 UMOV UR8, UR11 ;  /* 0x0000000b00088c82 */ /* 0x000fe20008000000 */
[----:B------:R-:W-:-:S02]  /*1300*/  UIADD3 UR11, UPT, UPT, -UR5, URZ, URZ ;  /* 0x000000ff050b7290 */ /* 0x000fc4000fffe1ff */
[----:B------:R-:W-:Y:S02]  /*1310*/  @!UP0 USHF.R.U32.HI UR8, URZ, UR9, UR8 ;  /* 0x00000009ff088299 */ /* 0x000fe40008011608 */
[----:B------:R-:W-:Y:S02]  /*1320*/  UIADD3 UR9, UPT, UPT, -UR7, URZ, URZ ;  /* 0x000000ff07097290 */ /* 0x000fe4000fffe1ff */
[----:B------:R-:W-:Y:S02]  /*1330*/  @!UP0 USEL UR8, UR5, UR8, !UP2 ;  /* 0x0000000805088287 */ /* 0x000fe4000d000000 */
[----:B------:R-:W-:Y:S02]  /*1340*/  UIMAD UR9, UR19, UR9, UR4 ;  /* 0x00000009130972a4 */ /* 0x000fe4000f8e0204 */
[----:B------:R-:W-:Y:S02]  /*1350*/  @!UP0 UIADD3 UR7, UPT, UPT, UR7, -UR8, URZ ;  /* 0x8000000807078290 */ /* 0x000fe4000fffe0ff */
[----:B------:R-:W-:-:S02]  /*1360*/  @!UP0 UIMAD UR6, UR9, UR6, UR8 ;  /* 0x00000006090682a4 */ /* 0x000fc4000f8e0208 */
[----:B------:R-:W-:Y:S02]  /*1370*/  @!UP0 UIMAD UR4, UR7, UR19, UR5 ;  /* 0x00000013070482a4 */ /* 0x000fe4000f8e0205 */
[----:B------:R-:W-:Y:S02]  /*1380*/  UIMAD UR46, UR20, UR11, UR46 ;  /* 0x0000000b142e72a4 */ /* 0x000fe4000f8e022e */
[----:B------:R-:W-:Y:S01]  /*1390*/  UIMAD UR45, UR4, UR14, UR10 ;  /* 0x0000000e042d72a4 */ /* 0x000fe2000f8e020a */
[----:B------:R-:W-:Y:S02]  /*13a0*/  @!UP0 UMOV UR5, UR6 ;  /* 0x0000000600058c82 */ /* 0x000fe40008000000 */
[----:B------:R-:W-:-:S12]  /*13b0*/  UIMAD UR46, UR5, UR20, UR46 ;  /* 0x00000014052e72a4 */ /* 0x000fd8000f8e022e */
.L_x_18:
[----:B------:R-:W-:-:S09]  /*13c0*/  UISETP.NE.AND UP0, UPT, UR22, 0x1, UPT ;  /* 0x000000011600788c */ /* 0x000fd2000bf05270 */
[----:B------:R-:W-:Y:S05]  /*13d0*/  BRA.U UP0, `(.L_x_19) ;  /* 0x0000000100407547 */ /* 0x000fea000b800000 */
[----:B------:R-:W2:Y:S01]  /*13e0*/  LDCU.128 UR8, c[0x0][0xb10] ;  /* 0x00016200ff0877ac */ /* 0x000ea20008000c00 */
[----:B------:R-:W3:Y:S01]  /*13f0*/  LDCU UR12, c[0x0][0xb0c] ;  /* 0x00016180ff0c77ac */ /* 0x000ee20008000800 */
[----:B------:R-:W4:Y:S01]  /*1400*/  LDCU UR13, c[0x0][0xb20] ;  /* 0x00016400ff0d77ac */ /* 0x000f220008000800 */
[----:B--2---:R-:W-:Y:S02]  /*1410*/  UIMAD.WIDE.U32 UR4, UR46, UR8, URZ ;  /* 0x000000082e0472a5 */ /* 0x004fe4000f8e00ff */
[----:B------:R-:W-:Y:S02]  /*1420*/  UIMAD.WIDE.U32 UR6, UR45, UR11, URZ ;  /* 0x0000000b2d0672a5 */ /* 0x000fe4000f8e00ff */
[----:B---3--:R-:W-:Y:S02]  /*1430*/  UISETP.NE.AND UP0, UPT, UR12, 0x1, UPT ;  /* 0x000000010c00788c */ /* 0x008fe4000bf05270 */
[----:B------:R-:W-:-:S03]  /*1440*/  USHF.R.U32.HI UR5, URZ, UR9, UR5 ;  /* 0x00000009ff057299 */ /* 0x000fc60008011605 */
[----:B------:R-:W-:Y:S01]  /*1450*/  UMOV UR4, UR7 ;  /* 0x0000000700047c82 */ /* 0x000fe20008000000 */
[----:B------:R-:W-:Y:S02]  /*1460*/  USEL UR5, UR46, UR5, !UP0 ;  /* 0x000000052e057287 */ /* 0x000fe4000c000000 */
[----:B------:R-:W-:Y:S02]  /*1470*/  UISETP.NE.AND UP0, UPT, UR10, 0x1, UPT ;  /* 0x000000010a00788c */ /* 0x000fe4000bf05270 */
[----:B----4-:R-:W-:-:S04]  /*1480*/  USHF.R.U32.HI UR4, URZ, UR13, UR4 ;  /* 0x0000000dff047299 */ /* 0x010fc80008011604 */
[----:B------:R-:W-:-:S04]  /*1490*/  USEL UR4, UR45, UR4, !UP0 ;  /* 0x000000042d047287 */ /* 0x000fc8000c000000 */
[----:B------:R-:W-:Y:S02]  /*14a0*/  UIADD3 UR6, UPT, UPT, UR5, -UR4, URZ ;  /* 0x8000000405067290 */ /* 0x000fe4000fffe0ff */
[----:B------:R-:W-:Y:S02]  /*14b0*/  UIADD3 UR4, UPT, UPT, -UR5, UR4, URZ ;  /* 0x0000000405047290 */ /* 0x000fe4000fffe1ff */
[----:B------:R-:W-:Y:S02]  /*14c0*/  UIMAD UR45, UR6, UR10, UR45 ;  /* 0x0000000a062d72a4 */ /* 0x000fe4000f8e022d */
[----:B------:R-:W-:-:S12]  /*14d0*/  UIMAD UR46, UR4, UR12, UR46 ;  /* 0x0000000c042e72a4 */ /* 0x000fd8000f8e022e */
.L_x_19:
[----:B------:R-:W-:Y:S01]  /*14e0*/  UISETP.NE.AND UP0, UPT, UR18, 0x2, UPT ;  /* 0x000000021200788c */ /* 0x000fe2000bf05270 */
[----:B------:R-:W-:Y:S09]  /*14f0*/  BRA.U !UP6, `(.L_x_20) ;  /* 0x000000010e0c7547 */ /* 0x000ff2000b800000 */
[----:B------:R-:W-:Y:S01]  /*1500*/  UCGABAR_WAIT ;  /* 0x0000000000007dc7 */ /* 0x000fe20008000000 */
[----:B------:R-:W-:Y:S01]  /*1510*/  CCTL.IVALL ;  /* 0x00000000ff00798f */ /* 0x000fe20002000000 */
[----:B------:R-:W-:Y:S05]  /*1520*/  BRA `(.L_x_21) ;  /* 0x0000000000047947 */ /* 0x000fea0003800000 */
.L_x_20:
[----:B------:R-:W-:Y:S06]  /*1530*/  BAR.SYNC.DEFER_BLOCKING 0x0 ;  /* 0x0000000000007b1d */ /* 0x000fec0000010000 */
.L_x_21:
[----:B------:R-:W-:Y:S05]  /*1540*/  BRA.U UP0, `(.L_x_22) ;  /* 0x00000011009c7547 */ /* 0x000fea000b800000 */
[----:B------:R-:W2:Y:S01]  /*1550*/  LDCU UR6, c[0x0][0x38c] ;  /* 0x00007180ff0677ac */ /* 0x000ea20008000800 */
[----:B------:R-:W-:Y:S01]  /*1560*/  PLOP3.LUT P1, PT, PT, PT, UP3, 0x80, 0x8 ;  /* 0x000000000008781c */ /* 0x000fe20003f2f038 */
[----:B------:R-:W-:Y:S01]  /*1570*/  IMAD.MOV.U32 R12, RZ, RZ, 0x1 ;  /* 0x00000001ff0c7424 */ /* 0x000fe200078e00ff */
[----:B------:R-:W-:Y:S01]  /*1580*/  ISETP.EQ.OR P2, PT, R0, RZ, P3 ;  /* 0x000000ff0000720c */ /* 0x000fe20001f42670 */
[----:B------:R-:W-:Y:S01]  /*1590*/  UISETP.NE.AND UP1, UPT, UR18, URZ, UPT ;  /* 0x000000ff1200728c */ /* 0x000fe2000bf25270 */
[----:B------:R-:W-:Y:S01]  /*15a0*/  PLOP3.LUT P1, PT, P1, PT, PT, 0x8, 0x80 ;  /* 0x000000000080781c */ /* 0x000fe20000f2e170 */
[----:B------:R-:W-:Y:S01]  /*15b0*/  USEL UR25, URZ, 0x1, UP5 ;  /* 0x00000001ff197887 */ /* 0x000fe2000a800000 */
[----:B------:R-:W-:Y:S01]  /*15c0*/  CS2R R10, SRZ ;  /* 0x00000000000a7805 */ /* 0x000fe2000001ff00 */
[----:B------:R-:W-:Y:S01]  /*15d0*/  IMAD.MOV.U32 R9, RZ, RZ, RZ ;  /* 0x000000ffff097224 */ /* 0x000fe200078e00ff */
[----:B------:R-:W3:Y:S01]  /*15e0*/  LDCU UR39, c[0x0][0x370] ;  /* 0x00006e00ff2777ac */ /* 0x000ee20008000800 */
[----:B------:R-:W-:Y:S01]  /*15f0*/  IMAD.MOV.U32 R8, RZ, RZ, 0x1 ;  /* 0x00000001ff087424 */ /* 0x000fe200078e00ff */
[----:B------:R-:W4:Y:S01]  /*1600*/  LDCU.64 UR28, c[0x0][0x348] ;  /* 0x00006900ff1c77ac */ /* 0x000f220008000a00 */
[----:B------:R-:W-:-:S02]  /*1610*/  USHF.R.U32.HI UR44, URZ, 0x6, UR24 ;  /* 0x00000006ff2c7899 */ /* 0x000fc40008011618 */
[----:B--2---:R-:W-:Y:S02]  /*1620*/  UIADD3 UR5, UPT, UPT, UR6, 0x3f, URZ ;  /* 0x0000003f06057890 */ /* 0x004fe4000fffe0ff */
[----:B------:R-:W-:Y:S02]  /*1630*/  UIADD3 UR47, UPT, UPT, UR6, 0x7e, URZ ;  /* 0x0000007e062f7890 */ /* 0x000fe4000fffe0ff */
[----:B------:R-:W-:Y:S01]  /*1640*/  USHF.R.S32.HI UR4, URZ, 0x1f, UR5 ;  /* 0x0000001fff047899 */ /* 0x000fe20008011405 */
[----:B------:R-:W2:Y:S03]  /*1650*/  LDCU UR38, c[0x0][0x374] ;  /* 0x00006e80ff2677ac */ /* 0x000ea60008000800 */
[----:B------:R-:W-:Y:S02]  /*1660*/  ULEA.HI UR4, UR4, UR5, URZ, 0x6 ;  /* 0x0000000504047291 */ /* 0x000fe4000f8f30ff */
[----:B------:R-:W-:-:S02]  /*1670*/  USEL UR25, UR25, 0x2, UP1 ;  /* 0x0000000219197887 */ /* 0x000fc40008800000 */
[----:B------:R-:W-:Y:S02]  /*1680*/  USHF.R.S32.HI UR41, URZ, 0x6, UR4 ;  /* 0x00000006ff297899 */ /* 0x000fe40008011404 */
[----:B------:R-:W-:Y:S02]  /*1690*/  UIADD3 UR4, UPT, UPT, UR6, -0x1, URZ ;  /* 0xffffffff06047890 */ /* 0x000fe4000fffe0ff */
[----:B------:R-:W-:Y:S02]  /*16a0*/  UISETP.LT.U32.AND UP0, UPT, UR41, 0x3, UPT ;  /* 0x000000032900788c */ /* 0x000fe4000bf01070 */
[----:B------:R-:W-:Y:S02]  /*16b0*/  UISETP.GE.U32.AND UP2, UPT, UR4, -0x7f, UPT ;  /* 0xffffff810400788c */ /* 0x000fe4000bf46070 */
[----:B------:R-:W-:Y:S01]  /*16c0*/  USEL UR40, UR41, 0x3, UP0 ;  /* 0x0000000329287887 */ /* 0x000fe20008000000 */
[----:B------:R-:W-:-:S03]  /*16d0*/  UMOV UR5, URZ ;  /* 0x000000ff00057c82 */ /* 0x000fc60008000000 */
[----:B------:R-:W-:Y:S02]  /*16e0*/  UIADD3 UR21, UPT, UPT, UR40, -0x1, URZ ;  /* 0xffffffff28157890 */ /* 0x000fe4000fffe0ff */
[----:B------:R-:W-:-:S03]  /*16f0*/  UIADD3 UR43, UPT, UPT, UR41, -UR40, URZ ;  /* 0x80000028292b7290 */ /* 0x000fc6000fffe0ff */
[----:B------:R-:W-:-:S04]  /*1700*/  @UP2 UIADD3 UR21, UPT, UPT, UR40, URZ, URZ ;  /* 0x000000ff28152290 */ /* 0x000fc8000fffe0ff */
[----:B--234-:R-:W-:-:S12]  /*1710*/  UIADD3 UR21, UPT, UPT, UR21, 0x1, URZ ;  /* 0x0000000115157890 */ /* 0x01cfd8000fffe0ff */
.L_x_42:
[----:B------:R-:W-:Y:S01]  /*1720*/  UISETP.NE.AND UP0, UPT, UR48, URZ, UPT ;  /* 0x000000ff3000728c */ /* 0x000fe2000bf05270 */
[----:B------:R-:W2:Y:S08]  /*1730*/  S2UR UR48, SR_CgaCtaId ;  /* 0x00000000003079c3 */ /* 0x000eb00000008800 */
[----:B------:R-:W-:Y:S05]  /*1740*/  BRA.U UP0, `(.L_x_23) ;  /* 0x0000000100347547 */ /* 0x000fea000b800000 */
[----:B------:R-:W3:Y:S01]  /*1750*/  S2R R0, SR_CgaCtaId ;  /* 0x0000000000007919 */ /* 0x000ee20000008800 */
[----:B------:R-:W-:-:S04]  /*1760*/  MOV R2, 0x400 ;  /* 0x0000040000027802 */ /* 0x000fc80000000f00 */
[----:B---3--:R-:W-:Y:S02]  /*1770*/  LEA R0, R0, R2, 0x18 ;  /* 0x0000000200007211 */ /* 0x008fe400078ec0ff */
[----:B------:R-:W-:-:S03]  /*1780*/  SHF.L.U32 R2, R8, 0x1f, RZ ;  /* 0x0000001f08027819 */ /* 0x000fc600000006ff */
[----:B------:R-:W-:-:S04]  /*1790*/  IMAD R0, R9, 0x8, R0 ;  /* 0x0000000809007824 */ /* 0x000fc800078e0200 */
[----:B------:R-:W3:Y:S02]  /*17a0*/  SYNCS.PHASECHK.TRANS64.TRYWAIT P0, [R0+URZ+0xc0], R2 ;  /* 0x0000c002000075a7 */ /* 0x000ee400080011ff */
[----:B---3--:R-:W-:Y:S05]  /*17b0*/  @!P0 BRA `(.L_x_24) ;  /* 0x0000004c00b88947 */ /* 0x008fea0003800000 */
.L_x_101:
[----:B------:R-:W-:Y:S01]  /*17c0*/  VIADD R9, R9, 0x1 ;  /* 0x0000000109097836 */ /* 0x000fe20000000000 */
[----:B------:R3:W-:Y:S04]  /*17d0*/  SYNCS.ARRIVE.TRANS64.A1T0 RZ, [R0+URZ+0xb0], RZ ;  /* 0x0000b0ff00ff79a7 */ /* 0x0007e800081000ff */
[----:B------:R-:W-:-:S04]  /*17e0*/  ISETP.NE.AND P0, PT, R9, 0x2, PT ;  /* 0x000000020900780c */ /* 0x000fc80003f05270 */
[----:B------:R-:W-:Y:S02]  /*17f0*/  SEL R9, R9, RZ, P0 ;  /* 0x000000ff09097207 */ /* 0x000fe40000000000 */
[----:B---3--:R-:W-:-:S04]  /*1800*/  SEL R0, RZ, 0x1, P0 ;  /* 0x00000001ff007807 */ /* 0x008fc80000000000 */
[----:B------:R-:W-:-:S07]  /*1810*/  LOP3.LUT R8, R8, R0, RZ, 0x3c, !PT ;  /* 0x0000000008087212 */ /* 0x000fce00078e3cff */
.L_x_23:
[----:B------:R-:W-:Y:S01]  /*1820*/  UMOV UR6, 0x400 ;  /* 0x0000040000067882 */ /* 0x000fe20000000000 */
[----:B------:R-:W-:Y:S01]  /*1830*/  SHF.L.U32 R0, R12, 0x1f, RZ ;  /* 0x0000001f0c007819 */ /* 0x000fe200000006ff */
[----:B--2---:R-:W-:Y:S02]  /*1840*/  ULEA UR6, UR48, UR6, 0x18 ;  /* 0x0000000630067291 */ /* 0x004fe4000f8ec0ff */
[----:B------:R-:W-:Y:S02]  /*1850*/  UISETP.GE.U32.AND UP0, UPT, UR47, 0x7f, UPT ;  /* 0x0000007f2f00788c */ /* 0x000fe4000bf06070 */
[----:B------:R-:W-:Y:S02]  /*1860*/  ULEA UR4, UR5, UR6, 0x3 ;  /* 0x0000000605047291 */ /* 0x000fe4000f8e18ff */
[----:B------:R-:W-:Y:S02]  /*1870*/  USHF.L.U32 UR35, UR46, 0x6, URZ ;  /* 0x000000062e237899 */ /* 0x000fe400080006ff */
[----:B------:R-:W-:Y:S01]  /*1880*/  ULEA UR11, UR45, UR44, 0x6 ;  /* 0x0000002c2d0b7291 */ /* 0x000fe2000f8e30ff */
[----:B------:R-:W-:-:S04]  /*1890*/  UMOV UR13, URZ ;  /* 0x000000ff000d7c82 */ /* 0x000fc80008000000 */
[----:B------:R2:W3:Y:S01]  /*18a0*/  SYNCS.PHASECHK.TRANS64.TRYWAIT P0, [UR4+0x18], R0 ;  /* 0x00001800ff0075a7 */ /* 0x0004e20008001104 */
[----:B------:R-:W-:Y:S06]  /*18b0*/  BRA.U !UP0, `(.L_x_25) ;  /* 0x0000000108bc7547 */ /* 0x000fec000b800000 */
[----:B------:R-:W-:Y:S01]  /*18c0*/  UMOV UR7, URZ ;  /* 0x000000ff00077c82 */ /* 0x000fe20008000000 */
[----:B------:R-:W-:-:S05]  /*18d0*/  UMOV UR4, UR5 ;  /* 0x0000000500047c82 */ /* 0x000fca0008000000 */
.L_x_31:
[----:B------:R-:W-:Y:S01]  /*18e0*/  ULEA UR33, UR4, UR6, 0x3 ;  /* 0x0000000604217291 */ /* 0x000fe2000f8e18ff */
[----:B---3--:R-:W-:Y:S01]  /*18f0*/  @!P3 MOV R2, 0x2000 ;  /* 0x000020000002b802 */ /* 0x008fe20000000f00 */
[----:B-1-34-:R-:W-:Y:S10]  /*1900*/  @P0 BRA `(.L_x_26) ;  /* 0x00000000000c0947 */ /* 0x01aff40003800000 */
[----:B------:R-:W-:-:S04]  /*1910*/  SHF.L.U32 R3, R12, 0x1f, RZ ;  /* 0x0000001f0c037819 */ /* 0x000fc800000006ff */
[----:B------:R-:W3:Y:S02]  /*1920*/  SYNCS.PHASECHK.TRANS64.TRYWAIT P0, [UR33+0x18], R3 ;  /* 0x00001803ff0075a7 */ /* 0x000ee40008001121 */
[----:B---3--:R-:W-:Y:S05]  /*1930*/  @!P0 BRA `(.L_x_27) ;  /* 0x0000004c006c8947 */ /* 0x008fea0003800000 */
.L_x_26:
[----:B------:R3:W-:Y:S01]  /*1940*/  @!P3 SYNCS.ARRIVE.TRANS64 RZ, [UR33], R2 ;  /* 0x00000002ffffb9a7 */ /* 0x0007e20008000021 */
[----:B------:R-:W-:-:S04]  /*1950*/  ULOP3.LUT UR5, UR25, 0x2, URZ, 0xfc, !UPT ;  /* 0x0000000219057892 */ /* 0x000fc8000f8efcff */
[----:B------:R-:W-:-:S09]  /*1960*/  UISETP.NE.AND UP0, UPT, UR5, 0x2, UPT ;  /* 0x000000020500788c */ /* 0x000fd2000bf05270 */
[----:B------:R-:W-:Y:S05]  /*1970*/  BRA.U UP0, `(.L_x_28) ;  /* 0x0000000100047547 */ /* 0x000fea000b800000 */
[----:B-1----:R-:W-:Y:S05]  /*1980*/  BPT.TRAP 0x1 ;  /* 0x000000040000795c */ /* 0x002fea0000300000 */
.L_x_28:
[----:B------:R-:W-:Y:S04]  /*1990*/  BSSY.RECONVERGENT B0, `(.L_x_29) ;  /* 0x0000003000007945 */ /* 0x000fe80003800200 */
[----:B------:R-:W-:Y:S05]  /*19a0*/  @P2 BRA `(.L_x_30) ;  /* 0x0000000000042947 */ /* 0x000fea0003800000 */
[----:B-1----:R-:W-:Y:S05]  /*19b0*/  BPT.TRAP 0x1 ;  /* 0x000000040000795c */ /* 0x002fea0000300000 */
.L_x_30:
[----:B-1----:R-:W-:Y:S05]  /*19c0*/  BSYNC.RECONVERGENT B0 ;  /* 0x0000000000007941 */ /* 0x002fea0003800200 */
.L_x_29:
[----:B------:R-:W-:Y:S02]  /*19d0*/  UIADD3 UR5, UPT, UPT, UR4, 0x1, URZ ;  /* 0x0000000104057890 */ /* 0x000fe4000fffe0ff */
[----:B------:R-:W-:Y:S02]  /*19e0*/  USHF.L.U32 UR34, UR7, 0x6, URZ ;  /* 0x0000000607227899 */ /* 0x000fe400080006ff */
[----:B------:R-:W-:Y:S02]  /*19f0*/  UISETP.NE.AND UP0, UPT, UR5, 0x3, UPT ;  /* 0x000000030500788c */ /* 0x000fe4000bf05270 */
[----:B------:R-:W-:Y:S02]  /*1a00*/  USHF.L.U32 UR32, UR4, 0xc, URZ ;  /* 0x0000000c04207899 */ /* 0x000fe400080006ff */
[----:B------:R-:W-:Y:S02]  /*1a10*/  USEL UR9, URZ, 0x1, UP0 ;  /* 0x00000001ff097887 */ /* 0x000fe40008000000 */
[----:B------:R-:W-:-:S02]  /*1a20*/  USEL UR5, UR5, URZ, UP0 ;  /* 0x000000ff05057287 */ /* 0x000fc40008000000 */
[----:B------:R-:W-:Y:S02]  /*1a30*/  UIADD3 UR14, UP0, UPT, UR28, 0x180, URZ ;  /* 0x000001801c0e7890 */ /* 0x000fe4000ff1e0ff */
[----:B------:R-:W-:Y:S01]  /*1a40*/  ULEA UR8, UR5, UR6, 0x3 ;  /* 0x0000000605087291 */ /* 0x000fe2000f8e18ff */
[----:B------:R-:W-:Y:S01]  /*1a50*/  LOP3.LUT R12, R12, UR9, RZ, 0x3c, !PT ;  /* 0x000000090c0c7c12 */ /* 0x000fe2000f8e3cff */
[----:B------:R-:W-:Y:S02]  /*1a60*/  UIADD3 UR7, UPT, UPT, UR7, 0x1, URZ ;  /* 0x0000000107077890 */ /* 0x000fe4000fffe0ff */
[----:B------:R-:W-:Y:S01]  /*1a70*/  UIADD3 UR16, UP1, UPT, UR28, 0x80, URZ ;  /* 0x000000801c107890 */ /* 0x000fe2000ff3e0ff */
[----:B--2---:R-:W-:Y:S01]  /*1a80*/  SHF.L.U32 R0, R12, 0x1f, RZ ;  /* 0x0000001f0c007819 */ /* 0x004fe200000006ff */
[----:B------:R-:W-:Y:S02]  /*1a90*/  UIADD3.X UR15, UPT, UPT, URZ, UR29, URZ, UP0, !UPT ;  /* 0x0000001dff0f7290 */ /* 0x000fe400087fe4ff */
[----:B------:R-:W-:Y:S01]  /*1aa0*/  UISETP.NE.AND UP0, UPT, UR7, UR21, UPT ;  /* 0x000000150700728c */ /* 0x000fe2000bf05270 */
[----:B------:R4:W1:Y:S01]  /*1ab0*/  SYNCS.PHASECHK.TRANS64.TRYWAIT P0, [UR8+0x18], R0 ;  /* 0x00001800ff0075a7 */ /* 0x0008620008001108 */
[----:B------:R-:W-:-:S02]  /*1ac0*/  ULOP3.LUT UR8, UR32, UR24, URZ, 0xfc, !UPT ;  /* 0x0000001820087292 */ /* 0x000fc4000f8efcff */
[----:B------:R-:W-:Y:S02]  /*1ad0*/  UIADD3.X UR17, UPT, UPT, URZ, UR29, URZ, UP1, !UPT ;  /* 0x0000001dff117290 */ /* 0x000fe40008ffe4ff */
[----:B------:R-:W-:Y:S02]  /*1ae0*/  UIADD3 UR32, UPT, UPT, UR6, 0x2400, UR32 ;  /* 0x0000240006207890 */ /* 0x000fe4000fffe020 */
[----:B------:R-:W-:Y:S01]  /*1af0*/  UIADD3 UR8, UPT, UPT, UR6, 0x5400, UR8 ;  /* 0x0000540006087890 */ /* 0x000fe2000fffe008 */
[----:B------:R-:W-:Y:S01]  /*1b00*/  UMOV UR18, 0x0 ;  /* 0x0000000000127882 */ /* 0x000fe20000000000 */
[----:B------:R-:W-:Y:S01]  /*1b10*/  UMOV UR19, 0x10000000 ;  /* 0x1000000000137882 */ /* 0x000fe20000000000 */
[----:B------:R-:W-:Y:S01]  /*1b20*/  UMOV UR4, 0x30000 ;  /* 0x0003000000047882 */ /* 0x000fe20000000000 */
[----:B------:R-:W-:Y:S01]  /*1b30*/  UMOV UR12, UR36 ;  /* 0x00000024000c7c82 */ /* 0x000fe20008000000 */
[----:B------:R-:W-:Y:S01]  /*1b40*/  UMOV UR9, UR33 ;  /* 0x0000002100097c82 */ /* 0x000fe20008000000 */
[----:B------:R-:W-:Y:S01]  /*1b50*/  UMOV UR10, UR34 ;  /* 0x00000022000a7c82 */ /* 0x000fe20008000000 */
[----:B------:R-:W-:Y:S01]  /*1b60*/  UTMALDG.3D [UR32], [UR16], desc[UR18] ;  /* 0x00001220100075b4 */ /* 0x000fe20008011000 */
[----:B------:R-:W-:Y:S01]  /*1b70*/  UMOV UR13, UR21 ;  /* 0x00000015000d7c82 */ /* 0x000fe20008000000 */
[----:B------:R2:W-:Y:S02]  /*1b80*/  UTMALDG.3D.MULTICAST [UR8], [UR14], UR4, desc[UR18] ;  /* 0x000012080e0073b4 */ /* 0x0005e40008011804 */
[----:B--2---:R-:W-:Y:S01]  /*1b90*/  UMOV UR4, UR5 ;  /* 0x0000000500047c82 */ /* 0x004fe20008000000 */
[----:B------:R-:W-:Y:S05]  /*1ba0*/  BRA.U UP0, `(.L_x_31) ;  /* 0xfffffffd004c7547 */ /* 0x000fea000b83ffff */
.L_x_25:
[----:B------:R-:W-:Y:S01]  /*1bb0*/  ULEA UR4, UR5, UR6, 0x3 ;  /* 0x0000000605047291 */ /* 0x000fe2000f8e18ff */
[----:B--2-4-:R-:W-:Y:S01]  /*1bc0*/  SHF.L.U32 R0, R12, 0x1f, RZ ;  /* 0x0000001f0c007819 */ /* 0x014fe200000006ff */
[----:B------:R-:W-:Y:S01]  /*1bd0*/  @!P1 SYNCS.ARRIVE.TRANS64.A1T0 RZ, [UR6+0x48], RZ ;  /* 0x000048ffffff99a7 */ /* 0x000fe20008100006 */
[----:B------:R-:W-:-:S06]  /*1be0*/  UISETP.GT.AND UP0, UPT, UR41, UR40, UPT ;  /* 0x000000282900728c */ /* 0x000fcc000bf04270 */
[----:B-1-3--:R1:W2:Y:S03]  /*1bf0*/  SYNCS.PHASECHK.TRANS64.TRYWAIT P0, [UR4+0x18], R0 ;  /* 0x00001800ff0075a7 */ /* 0x00a2a60008001104 */
[----:B------:R-:W-:Y:S05]  /*1c00*/  BRA.U !UP0, `(.L_x_32) ;  /* 0x0000000108c07547 */ /* 0x000fea000b800000 */
[----:B------:R-:W-:Y:S01]  /*1c10*/  UIADD3 UR26, UPT, UPT, UR43, UR13, URZ ;  /* 0x0000000d2b1a7290 */ /* 0x000fe2000fffe0ff */
[----:B------:R-:W-:-:S11]  /*1c20*/  UMOV UR4, UR5 ;  /* 0x0000000500047c82 */ /* 0x000fd60008000000 */
.L_x_38:
[----:B------:R-:W-:Y:S01]  /*1c30*/  ULEA UR17, UR4, UR6, 0x3 ;  /* 0x0000000604117291 */ /* 0x000fe2000f8e18ff */
[----:B--2---:R-:W-:Y:S01]  /*1c40*/  @!P3 MOV R2, 0x2000 ;  /* 0x000020000002b802 */ /* 0x004fe20000000f00 */
[----:B--234-:R-:W-:Y:S10]  /*1c50*/  @P0 BRA `(.L_x_33) ;  /* 0x00000000000c0947 */ /* 0x01cff40003800000 */
[----:B------:R-:W-:-:S04]  /*1c60*/  SHF.L.U32 R3, R12, 0x1f, RZ ;  /* 0x0000001f0c037819 */ /* 0x000fc800000006ff */
[----:B------:R-:W2:Y:S02]  /*1c70*/  SYNCS.PHASECHK.TRANS64.TRYWAIT P0, [UR17+0x18], R3 ;  /* 0x00001803ff0075a7 */ /* 0x000ea40008001111 */
[----:B--2---:R-:W-:Y:S05]  /*1c80*/  @!P0 BRA `(.L_x_34) ;  /* 0x0000004800b08947 */ /* 0x004fea0003800000 */
.L_x_33:
[----:B------:R2:W-:Y:S01]  /*1c90*/  @!P3 SYNCS.ARRIVE.TRANS64 RZ, [UR17], R2 ;  /* 0x00000002ffffb9a7 */ /* 0x0005e20008000011 */
[----:B------:R-:W-:-:S04]  /*1ca0*/  ULOP3.LUT UR5, UR25, 0x2, URZ, 0xfc, !UPT ;  /* 0x0000000219057892 */ /* 0x000fc8000f8efcff */
[----:B------:R-:W-:-:S09]  /*1cb0*/  UISETP.NE.AND UP0, UPT, UR5, 0x2, UPT ;  /* 0x000000020500788c */ /* 0x000fd2000bf05270 */
[----:B------:R-:W-:Y:S05]  /*1cc0*/  BRA.U UP0, `(.L_x_35) ;  /* 0x0000000100047547 */ /* 0x000fea000b800000 */
[----:B------:R-:W-:Y:S05]  /*1cd0*/  BPT.TRAP 0x1 ;  /* 0x000000040000795c */ /* 0x000fea0000300000 */
.L_x_35:
[----:B------:R-:W-:Y:S04]  /*1ce0*/  BSSY.RECONVERGENT B0, `(.L_x_36) ;  /* 0x0000003000007945 */ /* 0x000fe80003800200 */
[----:B------:R-:W-:Y:S05]  /*1cf0*/  @P2 BRA `(.L_x_37) ;  /* 0x0000000000042947 */ /* 0x000fea0003800000 */
[----:B------:R-:W-:Y:S05]  /*1d00*/  BPT.TRAP 0x1 ;  /* 0x000000040000795c */ /* 0x000fea0000300000 */
.L_x_37:
[----:B------:R-:W-:Y:S05]  /*1d10*/  BSYNC.RECONVERGENT B0 ;  /* 0x0000000000007941 */ /* 0x000fea0003800200 */
.L_x_36:
[----:B------:R-:W-:Y:S02]  /*1d20*/  UIADD3 UR5, UPT, UPT, UR4, 0x1, URZ ;  /* 0x0000000104057890 */ /* 0x000fe4000fffe0ff */
[----:B------:R-:W-:Y:S02]  /*1d30*/  USHF.L.U32 UR18, UR13, 0x6, URZ ;  /* 0x000000060d127899 */ /* 0x000fe400080006ff */
[----:B------:R-:W-:Y:S02]  /*1d40*/  UISETP.NE.AND UP0, UPT, UR5, 0x3, UPT ;  /* 0x000000030500788c */ /* 0x000fe4000bf05270 */
[----:B------:R-:W-:Y:S02]  /*1d50*/  USHF.L.U32 UR16, UR4, 0xc, URZ ;  /* 0x0000000c04107899 */ /* 0x000fe400080006ff */
[----:B------:R-:W-:Y:S02]  /*1d60*/  USEL UR8, URZ, 0x1, UP0 ;  /* 0x00000001ff087887 */ /* 0x000fe40008000000 */
[----:B------:R-:W-:-:S02]  /*1d70*/  USEL UR5, UR5, URZ, UP0 ;  /* 0x000000ff05057287 */ /* 0x000fc40008000000 */
[----:B------:R-:W-:Y:S02]  /*1d80*/  UIADD3 UR22, UP0, UPT, UR28, 0x180, URZ ;  /* 0x000001801c167890 */ /* 0x000fe4000ff1e0ff */
[----:B------:R-:W-:Y:S01]  /*1d90*/  UIADD3 UR13, UPT, UPT, UR13, 0x1, URZ ;  /* 0x000000010d0d7890 */ /* 0x000fe2000fffe0ff */
[----:B------:R-:W-:Y:S01]  /*1da0*/  LOP3.LUT R12, R12, UR8, RZ, 0x3c, !PT ;  /* 0x000000080c0c7c12 */ /* 0x000fe2000f8e3cff */
[----:B------:R-:W-:Y:S02]  /*1db0*/  UIADD3 UR14, UP1, UPT, UR28, 0x80, URZ ;  /* 0x000000801c0e7890 */ /* 0x000fe4000ff3e0ff */
[----:B------:R-:W-:Y:S01]  /*1dc0*/  UIADD3.X UR23, UPT, UPT, URZ, UR29, URZ, UP0, !UPT ;  /* 0x0000001dff177290 */ /* 0x000fe200087fe4ff */
[----:B-1----:R-:W-:Y:S01]  /*1dd0*/  SHF.L.U32 R0, R12, 0x1f, RZ ;  /* 0x0000001f0c007819 */ /* 0x002fe200000006ff */
[----:B------:R-:W-:Y:S02]  /*1de0*/  ULOP3.LUT UR8, UR16, UR24, URZ, 0xfc, !UPT ;  /* 0x0000001810087292 */ /* 0x000fe4000f8efcff */
[----:B------:R-:W-:-:S02]  /*1df0*/  UISETP.NE.AND UP0, UPT, UR13, UR26, UPT ;  /* 0x0000001a0d00728c */ /* 0x000fc4000bf05270 */
[----:B------:R-:W-:Y:S02]  /*1e00*/  ULEA UR7, UR5, UR6, 0x3 ;  /* 0x0000000605077291 */ /* 0x000fe4000f8e18ff */
[----:B------:R-:W-:Y:S02]  /*1e10*/  UIADD3 UR16, UPT, UPT, UR6, 0x2400, UR16 ;  /* 0x0000240006107890 */ /* 0x000fe4000fffe010 */
[----:B------:R-:W-:Y:S02]  /*1e20*/  UIADD3.X UR15, UPT, UPT, URZ, UR29, URZ, UP1, !UPT ;  /* 0x0000001dff0f7290 */ /* 0x000fe40008ffe4ff */
[----:B------:R-:W-:Y:S01]  /*1e30*/  UIADD3 UR8, UPT, UPT, UR6, 0x5400, UR8 ;  /* 0x0000540006087890 */ /* 0x000fe2000fffe008 */
[----:B------:R-:W-:Y:S01]  /*1e40*/  UMOV UR30, 0x0 ;  /* 0x00000000001e7882 */ /* 0x000fe20000000000 */
[----:B------:R-:W-:Y:S01]  /*1e50*/  UMOV UR31, 0x10000000 ;  /* 0x10000000001f7882 */ /* 0x000fe20000000000 */
[----:B------:R-:W-:Y:S01]  /*1e60*/  UMOV UR19, UR35 ;  /* 0x0000002300137c82 */ /* 0x000fe20008000000 */
[----:B------:R-:W-:Y:S01]  /*1e70*/  UMOV UR20, UR36 ;  /* 0x0000002400147c82 */ /* 0x000fe20008000000 */
[----:B------:R3:W4:Y:S01]  /*1e80*/  SYNCS.PHASECHK.TRANS64.TRYWAIT P0, [UR7+0x18], R0 ;  /* 0x00001800ff0075a7 */ /* 0x0007220008001107 */
[----:B------:R-:W-:Y:S01]  /*1e90*/  UMOV UR4, 0x30000 ;  /* 0x0003000000047882 */ /* 0x000fe20000000000 */
[----:B------:R-:W-:Y:S01]  /*1ea0*/  UMOV UR12, UR36 ;  /* 0x00000024000c7c82 */ /* 0x000fe20008000000 */
[----:B------:R-:W-:Y:S01]  /*1eb0*/  UMOV UR9, UR17 ;  /* 0x0000001100097c82 */ /* 0x000fe20008000000 */
[----:B------:R-:W-:Y:S01]  /*1ec0*/  UMOV UR10, UR18 ;  /* 0x00000012000a7c82 */ /* 0x000fe20008000000 */
[----:B------:R-:W-:Y:S01]  /*1ed0*/  UTMALDG.3D [UR16], [UR14], desc[UR30] ;  /* 0x00001e100e0075b4 */ /* 0x000fe20008011000 */
[----:B------:R1:W-:Y:S02]  /*1ee0*/  UTMALDG.3D.MULTICAST [UR8], [UR22], UR4, desc[UR30] ;  /* 0x00001e08160073b4 */ /* 0x0003e40008011804 */
[----:B-1----:R-:W-:Y:S01]  /*1ef0*/  UMOV UR4, UR5 ;  /* 0x0000000500047c82 */ /* 0x002fe20008000000 */
[----:B------:R-:W-:Y:S05]  /*1f00*/  BRA.U UP0, `(.L_x_38) ;  /* 0xfffffffd00487547 */ /* 0x000fea000b83ffff */
.L_x_32:
[C---:B------:R-:W-:Y:S01]  /*1f10*/  LEA R3, R11.reuse, UR6, 0x3 ;  /* 0x000000060b037c11 */ /* 0x040fe2000f8e18ff */
[----:B------:R-:W-:Y:S01]  /*1f20*/  NOP ;  /* 0x0000000000007918 */ /* 0x000fe20000000000 */
[----:B-1-3--:R-:W-:Y:S02]  /*1f30*/  SHF.L.U32 R0, R10, 0x1f, RZ ;  /* 0x0000001f0a007819 */ /* 0x00afe400000006ff */
[----:B------:R-:W-:Y:S02]  /*1f40*/  LEA R4, R11, UR6, 0x4 ;  /* 0x000000060b047c11 */ /* 0x000fe4000f8e20ff */
[----:B--2-4-:R-:W1:Y:S02]  /*1f50*/  SYNCS.PHASECHK.TRANS64.TRYWAIT P0, [R3+URZ+0x50], R0 ;  /* 0x00005000030075a7 */ /* 0x014e6400080011ff */
[----:B-1----:R-:W-:Y:S05]  /*1f60*/  @!P0 BRA `(.L_x_39) ;  /* 0x0000004800108947 */ /* 0x002fea0003800000 */
.L_x_104:
[----:B------:R-:W2:Y:S01]  /*1f70*/  LDS.128 R4, [R4+0xe0] ;  /* 0x0000e00004047984 */ /* 0x000ea20000000c00 */
[----:B------:R-:W-:Y:S01]  /*1f80*/  UISETP.GE.AND UP0, UPT, UR42, 0x1, UPT ;  /* 0x000000012a00788c */ /* 0x000fe2000bf06270 */
[----:B------:R-:W-:Y:S01]  /*1f90*/  @!PT LDS RZ, [RZ] ;  /* 0x00000000fffff984 */ /* 0x000fe20000000800 */
[----:B------:R-:W-:Y:S01]  /*1fa0*/  @!PT LDS RZ, [RZ] ;  /* 0x00000000fffff984 */ /* 0x000fe20000000800 */
[----:B------:R-:W-:Y:S01]  /*1fb0*/  @!PT LDS RZ, [RZ] ;  /* 0x00000000fffff984 */ /* 0x000fe20000000800 */
[----:B------:R-:W-:Y:S01]  /*1fc0*/  @!PT LDS RZ, [RZ] ;  /* 0x00000000fffff984 */ /* 0x000fe20000000800 */
[----:B------:R3:W-:Y:S06]  /*1fd0*/  MEMBAR.ALL.CTA ;  /* 0x0000000000007992 */ /* 0x0007ec0000008000 */
[----:B---3--:R-:W3:Y:S01]  /*1fe0*/  FENCE.VIEW.ASYNC.S ;  /* 0x00000000000073c6 */ /* 0x008ee20000000000 */
[----:B--2---:R-:W-:-:S13]  /*1ff0*/  LOP3.LUT P0, RZ, R6, 0x1, RZ, 0xc0, !PT ;  /* 0x0000000106ff7812 */ /* 0x004fda000780c0ff */
[----:B---3--:R-:W-:Y:S01]  /*2000*/  VOTEU.ANY UP1, P0 ;  /* 0x0000000000ff7886 */ /* 0x008fe20000020100 */
[----:B------:R-:W-:-:S13]  /*2010*/  PLOP3.LUT P0, PT, PT, PT, UP1, 0x80, 0x8 ;  /* 0x000000000008781c */ /* 0x000fda0003f0f018 */
[----:B-1----:R-:W-:Y:S02]  /*2020*/  @P0 LOP3.LUT R0, R5, 0xffff, RZ, 0xc0, !PT ;  /* 0x0000ffff05000812 */ /* 0x002fe400078ec0ff */
[----:B------:R-:W-:Y:S02]  /*2030*/  @P0 MOV R2, R4 ;  /* 0x0000000400020202 */ /* 0x000fe40000000f00 */
[----:B------:R-:W-:Y:S01]  /*2040*/  @P0 R2UR UR7, R0 ;  /* 0x00000000000702ca */ /* 0x000fe200000e0000 */
[----:B------:R-:W-:Y:S01]  /*2050*/  VIADD R0, R3, 0x60 ;  /* 0x0000006003007836 */ /* 0x000fe20000000000 */
[----:B------:R-:W-:Y:S02]  /*2060*/  @P0 SHF.R.U32.HI R4, RZ, 0x10, R5 ;  /* 0x00000010ff040819 */ /* 0x000fe40000011605 */
[----:B------:R-:W-:Y:S02]  /*2070*/  @P0 R2UR UR8, R2 ;  /* 0x00000000020802ca */ /* 0x000fe400000e0000 */
[----:B------:R-:W-:-:S02]  /*2080*/  PRMT R0, RZ, 0x654, R0 ;  /* 0x00000654ff007816 */ /* 0x000fc40000000000 */
[----:B------:R-:W-:Y:S02]  /*2090*/  @P0 R2UR UR4, R4 ;  /* 0x00000000040402ca */ /* 0x000fe400000e0000 */
[----:B------:R1:W-:Y:S03]  /*20a0*/  SYNCS.ARRIVE.TRANS64.RED.A1T0 RZ, [R0+URZ], RZ ;  /* 0x000000ff00ff79a7 */ /* 0x0003e600081004ff */
[----:B------:R-:W-:-:S04]  /*20b0*/  @UP1 UMOV UR27, UR7 ;  /* 0x00000007001b1c82 */ /* 0x000fc80008000000 */
[----:B------:R-:W-:-:S04]  /*20c0*/  @UP1 UMOV UR37, UR8 ;  /* 0x0000000800251c82 */ /* 0x000fc80008000000 */
[----:B------:R-:W-:Y:S01]  /*20d0*/  @UP1 UMOV UR36, UR4 ;  /* 0x0000000400241c82 */ /* 0x000fe20008000000 */
[----:B------:R-:W-:Y:S05]  /*20e0*/  BRA.U !UP0, `(.L_x_40) ;  /* 0x0000000108d47547 */ /* 0x000fea000b800000 */
[----:B------:R-:W2:Y:S01]  /*20f0*/  LDCU.128 UR12, c[0x0][0xb10] ;  /* 0x00016200ff0c77ac */ /* 0x000ea20008000c00 */
[----:B------:R-:W3:Y:S01]  /*2100*/  LDCU UR26, c[0x0][0xb20] ;  /* 0x00016400ff1a77ac */ /* 0x000ee20008000800 */
[----:B------:R-:W4:Y:S01]  /*2110*/  LDCU UR20, c[0x0][0xb0c] ;  /* 0x00016180ff1477ac */ /* 0x000f220008000800 */
[----:B------:R-:W1:Y:S01]  /*2120*/  LDCU.64 UR10, c[0x0][0xb28] ;  /* 0x00016500ff0a77ac */ /* 0x000e620008000a00 */
[----:B------:R-:W-:Y:S02]  /*2130*/  UISETP.NE.AND UP3, UPT, UR42, 0x1, UPT ;  /* 0x000000012a00788c */ /* 0x000fe4000bf65270 */
[----:B--2---:R-:W-:Y:S02]  /*2140*/  UIMAD.WIDE.U32 UR16, UR38, UR15, URZ ;  /* 0x0000000f261072a5 */ /* 0x004fe4000f8e00ff */
[----:B------:R-:W-:Y:S02]  /*2150*/  UIMAD.WIDE.U32 UR8, UR39, UR12, URZ ;  /* 0x0000000c270872a5 */ /* 0x000fe4000f8e00ff */
[----:B------:R-:W-:-:S02]  /*2160*/  UISETP.NE.AND UP0, UPT, UR14, 0x1, UPT ;  /* 0x000000010e00788c */ /* 0x000fc4000bf05270 */
[----:B------:R-:W-:Y:S01]  /*2170*/  UIMAD.WIDE.U32 UR22, UR27, UR15, URZ ;  /* 0x0000000f1b1672a5 */ /* 0x000fe2000f8e00ff */
[----:B------:R-:W-:Y:S02]  /*2180*/  UMOV UR16, UR17 ;  /* 0x0000001100107c82 */ /* 0x000fe40008000000 */
[----:B------:R-:W-:Y:S01]  /*2190*/  UMOV UR8, UR9 ;  /* 0x0000000900087c82 */ /* 0x000fe20008000000 */
[----:B---3--:R-:W-:Y:S02]  /*21a0*/  USHF.R.U32.HI UR16, URZ, UR26, UR16 ;  /* 0x0000001aff107299 */ /* 0x008fe40008011610 */
[----:B----4-:R-:W-:Y:S02]  /*21b0*/  UISETP.NE.AND UP2, UPT, UR20, 0x1, UPT ;  /* 0x000000011400788c */ /* 0x010fe4000bf45270 */
[----:B------:R-:W-:Y:S02]  /*21c0*/  USHF.R.U32.HI UR8, URZ, UR13, UR8 ;  /* 0x0000000dff087299 */ /* 0x000fe40008011608 */
[----:B------:R-:W-:-:S02]  /*21d0*/  USEL UR7, UR38, UR16, !UP0 ;  /* 0x0000001026077287 */ /* 0x000fc4000c000000 */
[----:B------:R-:W-:Y:S02]  /*21e0*/  USEL UR8, UR39, UR8, !UP2 ;  /* 0x0000000827087287 */ /* 0x000fe4000d000000 */
[----:B-1----:R-:W-:Y:S01]  /*21f0*/  UIMAD.WIDE.U32 UR16, UR7, UR10, URZ ;  /* 0x0000000a071072a5 */ /* 0x002fe2000f8e00ff */
[----:B------:R-:W-:Y:S01]  /*2200*/  UMOV UR4, UR23 ;  /* 0x0000001700047c82 */ /* 0x000fe20008000000 */
[----:B------:R-:W-:Y:S02]  /*2210*/  UIMAD.WIDE.U32 UR18, UR37, UR12, URZ ;  /* 0x0000000c251272a5 */ /* 0x000fe4000f8e00ff */
[----:B------:R-:W-:-:S03]  /*2220*/  UIMAD.WIDE.U32 UR22, UR8, UR10, URZ ;  /* 0x0000000a081672a5 */ /* 0x000fc6000f8e00ff */
[----:B------:R-:W-:Y:S01]  /*2230*/  UMOV UR16, UR17 ;  /* 0x0000001100107c82 */ /* 0x000fe20008000000 */
[----:B------:R-:W-:Y:S02]  /*2240*/  USHF.R.U32.HI UR4, URZ, UR26, UR4 ;  /* 0x0000001aff047299 */ /* 0x000fe40008011604 */
[----:B------:R-:W-:Y:S01]  /*2250*/  @UP3 USHF.R.U32.HI UR7, URZ, UR11, UR16 ;  /* 0x0000000bff073299 */ /* 0x000fe20008011610 */
[----:B------:R-:W-:Y:S01]  /*2260*/  UMOV UR18, UR19 ;  /* 0x0000001300127c82 */ /* 0x000fe20008000000 */
[----:B------:R-:W-:Y:S01]  /*2270*/  UMOV UR22, UR23 ;  /* 0x0000001700167c82 */ /* 0x000fe20008000000 */
[----:B------:R-:W-:Y:S02]  /*2280*/  USHF.R.U32.HI UR13, URZ, UR13, UR18 ;  /* 0x0000000dff0d7299 */ /* 0x000fe40008011612 */
[----:B------:R-:W-:Y:S02]  /*2290*/  USEL UR4, UR27, UR4, !UP0 ;  /* 0x000000041b047287 */ /* 0x000fe4000c000000 */
[----:B------:R-:W-:-:S02]  /*22a0*/  @UP3 USHF.R.U32.HI UR8, URZ, UR11, UR22 ;  /* 0x0000000bff083299 */ /* 0x000fc40008011616 */
[----:B------:R-:W-:Y:S02]  /*22b0*/  UIMAD UR9, UR42, UR7, URZ ;  /* 0x000000072a0972a4 */ /* 0x000fe4000f8e02ff */
[----:B------:R-:W-:Y:S02]  /*22c0*/  USEL UR7, UR37, UR13, !UP2 ;  /* 0x0000000d25077287 */ /* 0x000fe4000d000000 */
[----:B------:R-:W-:Y:S02]  /*22d0*/  UIMAD UR12, UR42, UR8, URZ ;  /* 0x000000082a0c72a4 */ /* 0x000fe4000f8e02ff */
[----:B------:R-:W-:Y:S02]  /*22e0*/  UISETP.GE.AND UP0, UPT, UR4, UR9, UPT ;  /* 0x000000090400728c */ /* 0x000fe4000bf06270 */
[----:B------:R-:W-:Y:S02]  /*22f0*/  UIMAD.WIDE.U32 UR16, UR4, UR10, URZ ;  /* 0x0000000a041072a5 */ /* 0x000fe4000f8e00ff */
[----:B------:R-:W-:-:S02]  /*2300*/  UISETP.GE.OR UP0, UPT, UR7, UR12, UP0 ;  /* 0x0000000c0700728c */ /* 0x000fc40008706670 */
[----:B------:R-:W-:Y:S02]  /*2310*/  UIMAD.WIDE.U32 UR12, UR7, UR10, URZ ;  /* 0x0000000a070c72a5 */ /* 0x000fe4000f8e00ff */
[----:B------:R-:W-:Y:S01]  /*2320*/  UIADD3 UR15, UPT, UPT, -UR4, URZ, URZ ;  /* 0x000000ff040f7290 */ /* 0x000fe2000fffe1ff */
[----:B------:R-:W-:Y:S01]  /*2330*/  UMOV UR10, UR17 ;  /* 0x00000011000a7c82 */ /* 0x000fe20008000000 */
[----:B------:R-:W-:Y:S02]  /*2340*/  UIADD3 UR12, UPT, UPT, -UR7, URZ, URZ ;  /* 0x000000ff070c7290 */ /* 0x000fe4000fffe1ff */
[----:B------:R-:W-:-:S03]  /*2350*/  USHF.R.U32.HI UR10, URZ, UR11, UR10 ;  /* 0x0000000bff0a7299 */ /* 0x000fc6000801160a */
[----:B------:R-:W-:Y:S01]  /*2360*/  @!UP0 UMOV UR9, UR13 ;  /* 0x0000000d00098c82 */ /* 0x000fe20008000000 */
[----:B------:R-:W-:Y:S02]  /*2370*/  UIMAD UR15, UR14, UR15, UR27 ;  /* 0x0000000f0e0f72a4 */ /* 0x000fe4000f8e021b */
[----:B------:R-:W-:Y:S02]  /*2380*/  USEL UR10, UR4, UR10, !UP3 ;  /* 0x0000000a040a7287 */ /* 0x000fe4000d800000 */
[----:B------:R-:W-:Y:S02]  /*2390*/  @!UP0 USHF.R.U32.HI UR9, URZ, UR11, UR9 ;  /* 0x0000000bff098299 */ /* 0x000fe40008011609 */
[----:B------:R-:W-:Y:S02]  /*23a0*/  UIADD3 UR11, UPT, UPT, -UR10, URZ, URZ ;  /* 0x000000ff0a0b7290 */ /* 0x000fe4000fffe1ff */
[----:B------:R-:W-:Y:S02]  /*23b0*/  @!UP0 USEL UR9, UR7, UR9, !UP3 ;  /* 0x0000000907098287 */ /* 0x000fe4000d800000 */
[----:B------:R-:W-:-:S02]  /*23c0*/  UIMAD UR11, UR42, UR11, UR4 ;  /* 0x0000000b2a0b72a4 */ /* 0x000fc4000f8e0204 */
[----:B------:R-:W-:Y:S02]  /*23d0*/  @!UP0 UIADD3 UR10, UPT, UPT, UR10, -UR9, URZ ;  /* 0x800000090a0a8290 */ /* 0x000fe4000fffe0ff */
[----:B------:R-:W-:Y:S02]  /*23e0*/  @!UP0 UIMAD UR9, UR11, UR8, UR9 ;  /* 0x000000080b0982a4 */ /* 0x000fe4000f8e0209 */
[----:B------:R-:W-:Y:S02]  /*23f0*/  @!UP0 UIMAD UR4, UR42, UR10, UR7 ;  /* 0x0000000a2a0482a4 */ /* 0x000fe4000f8e0207 */
[----:B------:R-:W-:Y:S02]  /*2400*/  UIMAD UR8, UR20, UR12, UR37 ;  /* 0x0000000c140872a4 */ /* 0x000fe4000f8e0225 */
[----:B------:R-:W-:Y:S01]  /*2410*/  UIMAD UR27, UR4, UR14, UR15 ;  /* 0x0000000e041b72a4 */ /* 0x000fe2000f8e020f */
[----:B------:R-:W-:Y:S02]  /*2420*/  @!UP0 UMOV UR7, UR9 ;  /* 0x0000000900078c82 */ /* 0x000fe40008000000 */
[----:B------:R-:W-:-:S12]  /*2430*/  UIMAD UR37, UR7, UR20, UR8 ;  /* 0x00000014072572a4 */ /* 0x000fd8000f8e0208 */
.L_x_40:
[----:B------:R-:W2:Y:S02]  /*2440*/  LDCU UR4, c[0x0][0xb30] ;  /* 0x00016600ff0477ac */ /* 0x000ea40008000800 */
[----:B--2---:R-:W-:-:S09]  /*2450*/  UISETP.NE.AND UP0, UPT, UR4, 0x1, UPT ;  /* 0x000000010400788c */ /* 0x004fd2000bf05270 */
[----:B------:R-:W-:Y:S05]  /*2460*/  BRA.U UP0, `(.L_x_41) ;  /* 0x0000000100447547 */ /* 0x000fea000b800000 */
[----:B------:R-:W2:Y:S01]  /*2470*/  LDCU.128 UR12, c[0x0][0xb10] ;  /* 0x00016200ff0c77ac */ /* 0x000ea20008000c00 */
[----:B------:R-:W3:Y:S01]  /*2480*/  LDCU UR16, c[0x0][0xb0c] ;  /* 0x00016180ff1077ac */ /* 0x000ee20008000800 */
[----:B------:R-:W4:Y:S01]  /*2490*/  LDCU UR17, c[0x0][0xb20] ;  /* 0x00016400ff1177ac */ /* 0x000f220008000800 */
[----:B--2---:R-:W-:Y:S02]  /*24a0*/  UIMAD.WIDE.U32 UR10, UR37, UR12, URZ ;  /* 0x0000000c250a72a5 */ /* 0x004fe4000f8e00ff */
[----:B------:R-:W-:Y:S02]  /*24b0*/  UIMAD.WIDE.U32 UR8, UR27, UR15, URZ ;  /* 0x0000000f1b0872a5 */ /* 0x000fe4000f8e00ff */
[----:B---3--:R-:W-:Y:S02]  /*24c0*/  UISETP.NE.AND UP2, UPT, UR16, 0x1, UPT ;  /* 0x000000011000788c */ /* 0x008fe4000bf45270 */
[----:B------:R-:W-:Y:S01]  /*24d0*/  UISETP.NE.AND UP0, UPT, UR14, 0x1, UPT ;  /* 0x000000010e00788c */ /* 0x000fe2000bf05270 */
[----:B------:R-:W-:-:S02]  /*24e0*/  UMOV UR7, UR11 ;  /* 0x0000000b00077c82 */ /* 0x000fc40008000000 */
[----:B------:R-:W-:Y:S01]  /*24f0*/  UMOV UR4, UR9 ;  /* 0x0000000900047c82 */ /* 0x000fe20008000000 */
[----:B------:R-:W-:Y:S02]  /*2500*/  USHF.R.U32.HI UR7, URZ, UR13, UR7 ;  /* 0x0000000dff077299 */ /* 0x000fe40008011607 */
[----:B----4-:R-:W-:Y:S02]  /*2510*/  USHF.R.U32.HI UR4, URZ, UR17, UR4 ;  /* 0x00000011ff047299 */ /* 0x010fe40008011604 */
[----:B------:R-:W-:Y:S02]  /*2520*/  USEL UR7, UR37, UR7, !UP2 ;  /* 0x0000000725077287 */ /* 0x000fe4000d000000 */
[----:B------:R-:W-:-:S04]  /*2530*/  USEL UR4, UR27, UR4, !UP0 ;  /* 0x000000041b047287 */ /* 0x000fc8000c000000 */
[----:B------:R-:W-:Y:S02]  /*2540*/  UIADD3 UR8, UPT, UPT, UR7, -UR4, URZ ;  /* 0x8000000407087290 */ /* 0x000fe4000fffe0ff */
[----:B------:R-:W-:Y:S02]  /*2550*/  UIADD3 UR4, UPT, UPT, -UR7, UR4, URZ ;  /* 0x0000000407047290 */ /* 0x000fe4000fffe1ff */
[----:B------:R-:W-:Y:S02]  /*2560*/  UIMAD UR27, UR8, UR14, UR27 ;  /* 0x0000000e081b72a4 */ /* 0x000fe4000f8e021b */
[----:B------:R-:W-:-:S12]  /*2570*/  UIMAD UR37, UR4, UR16, UR37 ;  /* 0x00000010042572a4 */ /* 0x000fd8000f8e0225 */
.L_x_41:
[----:B------:R-:W-:Y:S01]  /*2580*/  VIADD R11, R11, 0x1 ;  /* 0x000000010b0b7836 */ /* 0x000fe20000000000 */
[----:B------:R-:W-:Y:S01]  /*2590*/  PLOP3.LUT P1, PT, PT, PT, PT, 0x80, 0x8 ;  /* 0x000000000008781c */ /* 0x000fe20003f2f070 */
[----:B------:R-:W-:Y:S02]  /*25a0*/  UIADD3 UR46, UPT, UPT, UR37, UR60, URZ ;  /* 0x0000003c252e7290 */ /* 0x000fe4000fffe0ff */
[----:B------:R-:W-:Y:S01]  /*25b0*/  UIADD3 UR45, UPT, UPT, UR27, UR57, URZ ;  /* 0x000000391b2d7290 */ /* 0x000fe2000fffe0ff */
[----:B------:R-:W-:-:S04]  /*25c0*/  ISETP.NE.AND P0, PT, R11, 0x2, PT ;  /* 0x000000020b00780c */ /* 0x000fc80003f05270 */
[----:B-1----:R-:W-:Y:S02]  /*25d0*/  SEL R0, RZ, 0x1, P0 ;  /* 0x00000001ff007807 */ /* 0x002fe40000000000 */
[----:B------:R-:W-:Y:S02]  /*25e0*/  SEL R11, R11, RZ, P0 ;  /* 0x000000ff0b0b7207 */ /* 0x000fe40000000000 */
[----:B------:R-:W-:Y:S01]  /*25f0*/  LOP3.LUT R10, R10, R0, RZ, 0x3c, !PT ;  /* 0x000000000a0a7212 */ /* 0x000fe200078e3cff */
[----:B------:R-:W-:Y:S06]  /*2600*/  BRA.U UP1, `(.L_x_42) ;  /* 0xfffffff101447547 */ /* 0x000fec000b83ffff */
[----:B------:R-:W-:Y:S01]  /*2610*/  UIADD3 UR6, UPT, UPT, UR6, 0x18, URZ ;  /* 0x0000001806067890 */ /* 0x000fe2000fffe0ff */
[----:B------:R-:W-:-:S03]  /*2620*/  SHF.L.U32 R2, R12, 0x1f, RZ ;  /* 0x0000001f0c027819 */ /* 0x000fc600000006ff */
[----:B------:R-:W-:-:S09]  /*2630*/  ULEA UR4, UR5, UR6, 0x3 ;  /* 0x0000000605047291 */ /* 0x000fd2000f8e18ff */
[----:B------:R-:W1:Y:S02]  /*2640*/  SYNCS.PHASECHK.TRANS64.TRYWAIT P0, [UR4], R2 ;  /* 0x00000002ff0075a7 */ /* 0x000e640008001104 */
[----:B-1----:R-:W-:Y:S05]  /*2650*/  @!P0 BRA `(.L_x_43) ;  /* 0x0000004000688947 */ /* 0x002fea0003800000 */
.L_x_106:
[----:B------:R-:W-:-:S04]  /*2660*/  UIADD3 UR4, UPT, UPT, UR5, 0x1, URZ ;  /* 0x0000000105047890 */ /* 0x000fc8000fffe0ff */
[----:B------:R-:W-:-:S04]  /*2670*/  UISETP.NE.AND UP0, UPT, UR4, 0x3, UPT ;  /* 0x000000030400788c */ /* 0x000fc8000bf05270 */
[----:B------:R-:W-:Y:S02]  /*2680*/  USEL UR7, URZ, 0x1, UP0 ;  /* 0x00000001ff077887 */ /* 0x000fe40008000000 */
[----:B------:R-:W-:-:S04]  /*2690*/  USEL UR4, UR4, URZ, UP0 ;  /* 0x000000ff04047287 */ /* 0x000fc80008000000 */
[----:B------:R-:W-:Y:S01]  /*26a0*/  ULEA UR5, UR4, UR6, 0x3 ;  /* 0x0000000604057291 */ /* 0x000fe2000f8e18ff */
[----:B------:R-:W-:-:S04]  /*26b0*/  LOP3.LUT R12, R12, UR7, RZ, 0x3c, !PT ;  /* 0x000000070c0c7c12 */ /* 0x000fc8000f8e3cff */
[----:B-1----:R-:W-:-:S04]  /*26c0*/  SHF.L.U32 R2, R12, 0x1f, RZ ;  /* 0x0000001f0c027819 */ /* 0x002fc800000006ff */
[----:B------:R-:W1:Y:S02]  /*26d0*/  SYNCS.PHASECHK.TRANS64.TRYWAIT P0, [UR5], R2 ;  /* 0x00000002ff0075a7 */ /* 0x000e640008001105 */
[----:B-1----:R-:W-:Y:S05]  /*26e0*/  @!P0 BRA `(.L_x_44) ;  /* 0x00000040005c8947 */ /* 0x002fea0003800000 */
.L_x_108:
[----:B------:R-:W-:-:S04]  /*26f0*/  UIADD3 UR4, UPT, UPT, UR4, 0x1, URZ ;  /* 0x0000000104047890 */ /* 0x000fc8000fffe0ff */
[----:B------:R-:W-:-:S04]  /*2700*/  UISETP.NE.AND UP0, UPT, UR4, 0x3, UPT ;  /* 0x000000030400788c */ /* 0x000fc8000bf05270 */
[----:B------:R-:W-:Y:S02]  /*2710*/  USEL UR5, URZ, 0x1, UP0 ;  /* 0x00000001ff057887 */ /* 0x000fe40008000000 */
[----:B------:R-:W-:-:S04]  /*2720*/  USEL UR4, UR4, URZ, UP0 ;  /* 0x000000ff04047287 */ /* 0x000fc80008000000 */
[----:B------:R-:W-:Y:S01]  /*2730*/  ULEA UR4, UR4, UR6, 0x3 ;  /* 0x0000000604047291 */ /* 0x000fe2000f8e18ff */
[----:B-1----:R-:W-:-:S04]  /*2740*/  LOP3.LUT R2, R12, UR5, RZ, 0x3c, !PT ;  /* 0x000000050c027c12 */ /* 0x002fc8000f8e3cff */
[----:B------:R-:W-:Y:S01]  /*2750*/  SHF.L.U32 R2, R2, 0x1f, RZ ;  /* 0x0000001f02027819 */ /* 0x000fe200000006ff */
[----:B------:R-:W-:-:S07]  /*2760*/  IMAD.U32 R0, RZ, RZ, UR4 ;  /* 0x00000004ff007e24 */ /* 0x000fce000f8e00ff */
.L_x_45:
[----:B-1----:R1:W2:Y:S02]  /*2770*/  SYNCS.PHASECHK.TRANS64.TRYWAIT P0, [R0+URZ], R2 ;  /* 0x00000002000075a7 */ /* 0x0022a400080011ff */
[----:B--2---:R-:W-:Y:S05]  /*2780*/  @!P0 NANOSLEEP.SYNCS 0x989680 ;  /* 0x009896800000895d */ /* 0x004fea0003900000 */
[----:B------:R-:W2:Y:S02]  /*2790*/  @!P0 SYNCS.PHASECHK.TRANS64 P0, [R0+URZ], R2 ;  /* 0x00000002000085a7 */ /* 0x000ea400080010ff */
[----:B--2---:R-:W-:Y:S05]  /*27a0*/  @P0 EXIT ;  /* 0x000000000000094d */ /* 0x004fea0003800000 */
[----:B------:R-:W-:Y:S05]  /*27b0*/  BRA `(.L_x_45) ;  /* 0xfffffffc00ec7947 */ /* 0x000fea000383ffff */
.L_x_22:
[----:B------:R-:W-:-:S04]  /*27c0*/  UISETP.NE.AND UP0, UPT, UR48, URZ, UPT ;  /* 0x000000ff3000728c */ /* 0x000fc8000bf05270 */
[----:B------:R-:W-:-:S09]  /*27d0*/  UISETP.NE.OR UP0, UPT, UR18, 0x1, UP0 ;  /* 0x000000011200788c */ /* 0x000fd20008705670 */
[----:B------:R-:W-:Y:S05]  /*27e0*/  BRA.U UP0, `(.L_x_46) ;  /* 0x0000000500487547 */ /* 0x000fea000b800000 */
[----:B------:R-:W-:Y:S01]  /*27f0*/  ISETP.GE.U32.AND P2, PT, R0, 0x2, PT ;  /* 0x000000020000780c */ /* 0x000fe20003f46070 */
[----:B------:R-:W-:Y:S01]  /*2800*/  IMAD.MOV.U32 R12, RZ, RZ, 0x1 ;  /* 0x00000001ff0c7424 */ /* 0x000fe200078e00ff */
[----:B------:R-:W-:Y:S02]  /*2810*/  CS2R R10, SRZ ;  /* 0x00000000000a7805 */ /* 0x000fe4000001ff00 */
[----:B------:R-:W-:Y:S01]  /*2820*/  CS2R R8, SRZ ;  /* 0x0000000000087805 */ /* 0x000fe2000001ff00 */
[----:B------:R-:W-:Y:S01]  /*2830*/  UMOV UR6, 0x400 ;  /* 0x0000040000067882 */ /* 0x000fe20000000000 */
[----:B------:R-:W-:Y:S01]  /*2840*/  UMOV UR5, URZ ;  /* 0x000000ff00057c82 */ /* 0x000fe20008000000 */
[----:B------:R-:W-:-:S12]  /*2850*/  ULEA UR6, UR48, UR6, 0x18 ;  /* 0x0000000630067291 */ /* 0x000fd8000f8ec0ff */
.L_x_50:
[----:B------:R-:W-:Y:S02]  /*2860*/  LEA R2, R8, UR6, 0x3 ;  /* 0x0000000608027c11 */ /* 0x000fe4000f8e18ff */
[----:B------:R-:W-:-:S03]  /*2870*/  SHF.L.U32 R4, R9, 0x1f, RZ ;  /* 0x0000001f09047819 */ /* 0x000fc600000006ff */
[----:B------:R-:W-:Y:S01]  /*2880*/  VIADD R5, R2, 0xc0 ;  /* 0x000000c002057836 */ /* 0x000fe20000000000 */
[----:B------:R-:W2:Y:S02]  /*2890*/  SYNCS.PHASECHK.TRANS64.TRYWAIT P0, [R2+URZ+0xb0], R4 ;  /* 0x0000b004020075a7 */ /* 0x000ea400080011ff */
[----:B--2---:R-:W-:Y:S05]  /*28a0*/  @!P0 BRA `(.L_x_47) ;  /* 0x0000004000048947 */ /* 0x004fea0003800000 */
.L_x_109:
[----:B------:R-:W-:Y:S01]  /*28b0*/  ULEA UR4, UR5, UR6, 0x3 ;  /* 0x0000000605047291 */ /* 0x000fe2000f8e18ff */
[----:B--2---:R-:W-:Y:S01]  /*28c0*/  PRMT R2, RZ, 0x654, R5 ;  /* 0x00000654ff027816 */ /* 0x004fe20000000005 */
[----:B------:R-:W-:Y:S01]  /*28d0*/  @!P2 IMAD.MOV.U32 R4, RZ, RZ, 0x10 ;  /* 0x00000010ff04a424 */ /* 0x000fe200078e00ff */
[----:B------:R-:W-:Y:S01]  /*28e0*/  SHF.L.U32 R5, R12, 0x1f, RZ ;  /* 0x0000001f0c057819 */ /* 0x000fe200000006ff */
[----:B------:R-:W-:Y:S01]  /*28f0*/  UIADD3 UR7, UPT, UPT, UR4, 0x50, URZ ;  /* 0x0000005004077890 */ /* 0x000fe2000fffe0ff */
[----:B------:R2:W-:Y:S05]  /*2900*/  SYNCS.ARRIVE.TRANS64.RED.A1T0 RZ, [R2+URZ], RZ ;  /* 0x000000ff02ff79a7 */ /* 0x0005ea00081004ff */
[----:B------:R-:W-:Y:S01]  /*2910*/  IMAD.U32 R6, RZ, RZ, UR7 ;  /* 0x00000007ff067e24 */ /* 0x000fe2000f8e00ff */
[----:B------:R-:W3:Y:S04]  /*2920*/  SYNCS.PHASECHK.TRANS64.TRYWAIT P0, [UR4+0x60], R5 ;  /* 0x00006005ff0075a7 */ /* 0x000ee80008001104 */
[----:B------:R-:W-:Y:S01]  /*2930*/  PRMT R6, R0, 0x654, R6 ;  /* 0x0000065400067816 */ /* 0x000fe20000000006 */
[----:B--23--:R-:W-:Y:S06]  /*2940*/  @!P0 BRA `(.L_x_48) ;  /* 0x0000003c00f08947 */ /* 0x00cfec0003800000 */
.L_x_111:
[----:B------:R-:W-:Y:S01]  /*2950*/  ULEA UR8, UR5, UR6, 0x4 ;  /* 0x0000000605087291 */ /* 0x000fe2000f8e20ff */
[----:B------:R-:W-:Y:S01]  /*2960*/  SEL R3, R6, R3, !P2 ;  /* 0x0000000306037207 */ /* 0x000fe20005000000 */
[----:B------:R-:W-:Y:S01]  /*2970*/  UIADD3 UR9, UPT, UPT, UR4, 0x50, URZ ;  /* 0x0000005004097890 */ /* 0x000fe2000fffe0ff */
[----:B--2---:R-:W-:Y:S01]  /*2980*/  LEA R2, R11, UR6, 0x3 ;  /* 0x000000060b027c11 */ /* 0x004fe2000f8e18ff */
[----:B------:R-:W-:Y:S01]  /*2990*/  UIADD3 UR8, UPT, UPT, UR8, 0xe0, URZ ;  /* 0x000000e008087890 */ /* 0x000fe2000fffe0ff */
[----:B------:R2:W-:Y:S01]  /*29a0*/  @!P2 SYNCS.ARRIVE.TRANS64.RED RZ, [R3+URZ], R4 ;  /* 0x0000000403ffa9a7 */ /* 0x0005e200080004ff */
[----:B------:R-:W-:Y:S01]  /*29b0*/  UIADD3 UR4, UPT, UPT, UR5, 0x1, URZ ;  /* 0x0000000105047890 */ /* 0x000fe2000fffe0ff */
[----:B------:R-:W-:-:S03]  /*29c0*/  VIADD R8, R8, 0x1 ;  /* 0x0000000108087836 */ /* 0x000fc60000000000 */
[----:B------:R-:W-:Y:S02]  /*29d0*/  UISETP.NE.AND UP0, UPT, UR4, 0x2, UPT ;  /* 0x000000020400788c */ /* 0x000fe4000bf05270 */
[----:B------:R-:W-:Y:S01]  /*29e0*/  ISETP.NE.AND P0, PT, R8, 0x2, PT ;  /* 0x000000020800780c */ /* 0x000fe20003f05270 */
[----:B------:R-:W-:Y:S06]  /*29f0*/  UGETNEXTWORKID.BROADCAST [UR8], [UR9] ;  /* 0x00000000080073ca */ /* 0x000fec0008000100 */
[----:B------:R-:W-:Y:S02]  /*2a00*/  USEL UR7, URZ, 0x1, UP0 ;  /* 0x00000001ff077887 */ /* 0x000fe40008000000 */
[----:B------:R-:W-:-:S04]  /*2a10*/  USEL UR5, UR4, URZ, UP0 ;  /* 0x000000ff04057287 */ /* 0x000fc80008000000 */
[----:B------:R-:W-:Y:S02]  /*2a20*/  LOP3.LUT R12, R12, UR7, RZ, 0x3c, !PT ;  /* 0x000000070c0c7c12 */ /* 0x000fe4000f8e3cff */
[----:B--2---:R-:W-:-:S04]  /*2a30*/  SHF.L.U32 R4, R10, 0x1f, RZ ;  /* 0x0000001f0a047819 */ /* 0x004fc800000006ff */
[----:B------:R-:W2:Y:S02]  /*2a40*/  SYNCS.PHASECHK.TRANS64.TRYWAIT P1, [R2+URZ+0x50], R4 ;  /* 0x00005004020075a7 */ /* 0x000ea400080211ff */
[----:B--2---:R-:W-:Y:S05]  /*2a50*/  @!P1 BRA `(.L_x_49) ;  /* 0x0000003c00c49947 */ /* 0x004fea0003800000 */
.L_x_112:
[C---:B--2---:R-:W-:Y:S01]  /*2a60*/  LEA R4, R11.reuse, UR6, 0x4 ;  /* 0x000000060b047c11 */ /* 0x044fe2000f8e20ff */
[----:B------:R-:W-:Y:S01]  /*2a70*/  VIADD R2, R2, 0x60 ;  /* 0x0000006002027836 */ /* 0x000fe20000000000 */
[----:B------:R-:W-:Y:S01]  /*2a80*/  SEL R8, R8, RZ, P0 ;  /* 0x000000ff08087207 */ /* 0x000fe20000000000 */
[----:B------:R-:W-:-:S03]  /*2a90*/  VIADD R11, R11, 0x1 ;  /* 0x000000010b0b7836 */ /* 0x000fc60000000000 */
[----:B------:R-:W2:Y:S01]  /*2aa0*/  LDS.128 R4, [R4+0xe0] ;  /* 0x0000e00004047984 */ /* 0x000ea20000000c00 */
[----:B------:R-:W-:Y:S02]  /*2ab0*/  PRMT R2, RZ, 0x654, R2 ;  /* 0x00000654ff027816 */ /* 0x000fe40000000002 */
[C---:B------:R-:W-:Y:S01]  /*2ac0*/  ISETP.NE.AND P1, PT, R11.reuse, 0x2, PT ;  /* 0x000000020b00780c */ /* 0x040fe20003f25270 */
[----:B------:R-:W-:Y:S01]  /*2ad0*/  @!PT LDS RZ, [RZ] ;  /* 0x00000000fffff984 */ /* 0x000fe20000000800 */
[----:B------:R-:W-:Y:S01]  /*2ae0*/  @!PT LDS RZ, [RZ] ;  /* 0x00000000fffff984 */ /* 0x000fe20000000800 */
[----:B------:R-:W-:Y:S01]  /*2af0*/  @!PT LDS RZ, [RZ] ;  /* 0x00000000fffff984 */ /* 0x000fe20000000800 */
[----:B------:R-:W-:Y:S01]  /*2b00*/  @!PT LDS RZ, [RZ] ;  /* 0x00000000fffff984 */ /* 0x000fe20000000800 */
[----:B------:R3:W-:Y:S06]  /*2b10*/  MEMBAR.ALL.CTA ;  /* 0x0000000000007992 */ /* 0x0007ec0000008000 */
[----:B---3--:R-:W3:Y:S01]  /*2b20*/  FENCE.VIEW.ASYNC.S ;  /* 0x00000000000073c6 */ /* 0x008ee20000000000 */
[----:B------:R-:W-:Y:S01]  /*2b30*/  SEL R11, R11, RZ, P1 ;  /* 0x000000ff0b0b7207 */ /* 0x000fe20000800000 */
[----:B---3--:R3:W-:Y:S01]  /*2b40*/  SYNCS.ARRIVE.TRANS64.RED.A1T0 RZ, [R2+URZ], RZ ;  /* 0x000000ff02ff79a7 */ /* 0x0087e200081004ff */
[----:B--2---:R-:W-:-:S02]  /*2b50*/  LOP3.LUT P3, RZ, R6, 0x1, RZ, 0xc0, !PT ;  /* 0x0000000106ff7812 */ /* 0x004fc4000786c0ff */
[----:B------:R-:W-:-:S04]  /*2b60*/  SEL R4, RZ, 0x1, P1 ;  /* 0x00000001ff047807 */ /* 0x000fc80000800000 */
[----:B------:R-:W-:Y:S02]  /*2b70*/  LOP3.LUT R10, R10, R4, RZ, 0x3c, !PT ;  /* 0x000000040a0a7212 */ /* 0x000fe400078e3cff */
[----:B---3--:R-:W-:-:S04]  /*2b80*/  SEL R2, RZ, 0x1, P0 ;  /* 0x00000001ff027807 */ /* 0x008fc80000000000 */
[----:B------:R-:W-:Y:S01]  /*2b90*/  LOP3.LUT R9, R9, R2, RZ, 0x3c, !PT ;  /* 0x0000000209097212 */ /* 0x000fe200078e3cff */
[----:B------:R-:W-:Y:S06]  /*2ba0*/  @P3 BRA `(.L_x_50) ;  /* 0xfffffffc002c3947 */ /* 0x000fec000383ffff */
[----:B------:R-:W-:Y:S01]  /*2bb0*/  ULEA UR4, UR5, UR6, 0x3 ;  /* 0x0000000605047291 */ /* 0x000fe2000f8e18ff */
[----:B------:R-:W-:-:S08]  /*2bc0*/  SHF.L.U32 R2, R12, 0x1f, RZ ;  /* 0x0000001f0c027819 */ /* 0x000fd000000006ff */
[----:B------:R-:W2:Y:S02]  /*2bd0*/  SYNCS.PHASECHK.TRANS64 P0, [UR4+0x60], R2 ;  /* 0x00006002ff0075a7 */ /* 0x000ea40008001004 */
[----:B--2---:R-:W-:Y:S05]  /*2be0*/  @P0 BRA `(.L_x_51) ;  /* 0x0000000000080947 */ /* 0x004fea0003800000 */
[----:B------:R-:W2:Y:S02]  /*2bf0*/  SYNCS.PHASECHK.TRANS64.TRYWAIT P0, [UR4+0x60], R2 ;  /* 0x00006002ff0075a7 */ /* 0x000ea40008001104 */
[----:B--2---:R-:W-:Y:S05]  /*2c00*/  @!P0 BRA `(.L_x_52) ;  /* 0x0000003c006c8947 */ /* 0x004fea0003800000 */
.L_x_51:
[----:B------:R-:W-:-:S04]  /*2c10*/  UIADD3 UR7, UPT, UPT, UR5, 0x1, URZ ;  /* 0x0000000105077890 */ /* 0x000fc8000fffe0ff */
[----:B------:R-:W-:-:S04]  /*2c20*/  UISETP.NE.AND UP0, UPT, UR7, 0x2, UPT ;  /* 0x000000020700788c */ /* 0x000fc8000bf05270 */
[----:B------:R-:W-:Y:S02]  /*2c30*/  USEL UR8, URZ, 0x1, UP0 ;  /* 0x00000001ff087887 */ /* 0x000fe40008000000 */
[----:B------:R-:W-:-:S04]  /*2c40*/  USEL UR7, UR7, URZ, UP0 ;  /* 0x000000ff07077287 */ /* 0x000fc80008000000 */
[----:B------:R-:W-:Y:S01]  /*2c50*/  ULEA UR7, UR7, UR6, 0x3 ;  /* 0x0000000607077291 */ /* 0x000fe2000f8e18ff */
[----:B--2---:R-:W-:-:S04]  /*2c60*/  LOP3.LUT R2, R12, UR8, RZ, 0x3c, !PT ;  /* 0x000000080c027c12 */ /* 0x004fc8000f8e3cff */
[----:B------:R-:W-:-:S04]  /*2c70*/  SHF.L.U32 R0, R2, 0x1f, RZ ;  /* 0x0000001f02007819 */ /* 0x000fc800000006ff */
[----:B------:R-:W2:Y:S02]  /*2c80*/  SYNCS.PHASECHK.TRANS64 P0, [UR7+0x60], R0 ;  /* 0x00006000ff0075a7 */ /* 0x000ea40008001007 */
[----:B-12---:R-:W-:Y:S05]  /*2c90*/  @P0 EXIT ;  /* 0x000000000000094d */ /* 0x006fea0003800000 */
[----:B------:R-:W-:Y:S02]  /*2ca0*/  SHF.L.U32 R2, R2, 0x1f, RZ ;  /* 0x0000001f02027819 */ /* 0x000fe400000006ff */
[----:B------:R-:W-:-:S07]  /*2cb0*/  MOV R0, UR7 ;  /* 0x0000000700007c02 */ /* 0x000fce0008000f00 */
.L_x_53:
[----:B-1----:R1:W2:Y:S02]  /*2cc0*/  SYNCS.PHASECHK.TRANS64.TRYWAIT P0, [R0+URZ+0x60], R2 ;  /* 0x00006002000075a7 */ /* 0x0022a400080011ff */
[----:B--2---:R-:W-:Y:S05]  /*2cd0*/  @!P0 NANOSLEEP.SYNCS 0x989680 ;  /* 0x009896800000895d */ /* 0x004fea0003900000 */
[----:B------:R-:W2:Y:S02]  /*2ce0*/  @!P0 SYNCS.PHASECHK.TRANS64 P0, [R0+URZ+0x60], R2 ;  /* 0x00006002000085a7 */ /* 0x000ea400080010ff */
[----:B--2---:R-:W-:Y:S05]  /*2cf0*/  @P0 EXIT ;  /* 0x000000000000094d */ /* 0x004fea0003800000 */
[----:B------:R-:W-:Y:S05]  /*2d00*/  BRA `(.L_x_53) ;  /* 0xfffffffc00ec7947 */ /* 0x000fea000383ffff */
.L_x_46:
[----:B------:R-:W-:Y:S05]  /*2d10*/  BRA.U UP4, `(.L_x_54) ;  /* 0x0000000d049c7547 */ /* 0x000fea000b800000 */
[----:B------:R-:W-:Y:S01]  /*2d20*/  UMOV UR4, 0x40 ;  /* 0x0000004000047882 */ /* 0x000fe20000000000 */
[----:B------:R-:W-:Y:S01]  /*2d30*/  NOP ;  /* 0x0000000000007918 */ /* 0x000fe20000000000 */
[----:B------:R-:W-:Y:S01]  /*2d40*/  ULEA UR5, UR48, UR4, 0x18 ;  /* 0x0000000430057291 */ /* 0x000fe2000f8ec0ff */
[----:B------:R-:W-:Y:S02]  /*2d50*/  UMOV UR6, 0x400 ;  /* 0x0000040000067882 */ /* 0x000fe40000000000 */
[----:B------:R-:W-:-:S06]  /*2d60*/  ULEA UR6, UR48, UR6, 0x18 ;  /* 0x0000000630067291 */ /* 0x000fcc000f8ec0ff */
[----:B------:R-:W2:Y:S02]  /*2d70*/  LDS.U8 R0, [UR5+0x1c] ;  /* 0x00001c05ff007984 */ /* 0x000ea40008000000 */
[----:B--2---:R-:W-:-:S13]  /*2d80*/  ISETP.NE.AND P0, PT, R0, RZ, PT ;  /* 0x000000ff0000720c */ /* 0x004fda0003f05270 */
[----:B------:R-:W-:Y:S05]  /*2d90*/  @P0 BRA `(.L_x_55) ;  /* 0x0000000000580947 */ /* 0x000fea0003800000 */
[----:B------:R-:W-:-:S13]  /*2da0*/  ELECT P0, URZ, PT ;  /* 0x0000000000ff782f */ /* 0x000fda0003800000 */
[----:B------:R-:W-:Y:S05]  /*2db0*/  @!P0 BRA `(.L_x_56) ;  /* 0x0000000000608947 */ /* 0x000fea0003800000 */
[----:B------:R-:W-:Y:S01]  /*2dc0*/  UMOV UR4, 0x10 ;  /* 0x0000001000047882 */ /* 0x000fe20000000000 */
[----:B------:R-:W-:Y:S01]  /*2dd0*/  HFMA2 R0, -RZ, RZ, 0, 5.9604644775390625e-08 ;  /* 0x00000001ff007431 */ /* 0x000fe200000001ff */
[----:B------:R-:W-:-:S03]  /*2de0*/  MOV R3, 0xffff ;  /* 0x0000ffff00037802 */ /* 0x000fc60000000f00 */
[----:B------:R-:W-:Y:S04]  /*2df0*/  DEPBAR.LE SB2, 0x36 ;  /* 0x0000ad800000791a */ /* 0x000fe80000000000 */
[----:B------:R-:W2:Y:S02]  /*2e00*/  UTCATOMSWS.FIND_AND_SET.ALIGN UP0, UR4, UR4 ;  /* 0x00000004000475e3 */ /* 0x000ea40008000800 */
[----:B--2---:R-:W-:Y:S01]  /*2e10*/  MOV R4, UR4 ;  /* 0x0000000400047c02 */ /* 0x004fe20008000f00 */
[----:B------:R-:W-:Y:S06]  /*2e20*/  BRA.U UP0, `(.L_x_57) ;  /* 0x0000000100187547 */ /* 0x000fec000b800000 */
.L_x_58:
[----:B------:R-:W-:Y:S05]  /*2e30*/  NANOSLEEP 0x64 ;  /* 0x000000640000795d */ /* 0x000fea0003800000 */
[----:B------:R-:W-:-:S05]  /*2e40*/  UMOV UR4, 0x10 ;  /* 0x0000001000047882 */ /* 0x000fca0000000000 */
[----:B------:R-:W-:Y:S04]  /*2e50*/  DEPBAR.LE SB2, 0x36 ;  /* 0x0000ad800000791a */ /* 0x000fe80000000000 */
[----:B------:R-:W2:Y:S02]  /*2e60*/  UTCATOMSWS.FIND_AND_SET.ALIGN UP0, UR4, UR4 ;  /* 0x00000004000475e3 */ /* 0x000ea40008000800 */
[----:B--2---:R-:W-:Y:S01]  /*2e70*/  MOV R4, UR4 ;  /* 0x0000000400047c02 */ /* 0x004fe20008000f00 */
[----:B------:R-:W-:Y:S05]  /*2e80*/  BRA.U !UP0, `(.L_x_58) ;  /* 0xfffffffd08e87547 */ /* 0x000fea000b83ffff */
.L_x_57:
[-C--:B------:R-:W-:Y:S02]  /*2e90*/  SHF.L.U32 R3, R3, R4.reuse, RZ ;  /* 0x0000000403037219 */ /* 0x080fe400000006ff */
[----:B------:R-:W-:Y:S01]  /*2ea0*/  SHF.L.U32 R0, R0, R4, RZ ;  /* 0x0000000400007219 */ /* 0x000fe200000006ff */
[----:B------:R-:W-:Y:S02]  /*2eb0*/  IMAD.SHL.U32 R4, R4, 0x20, RZ ;  /* 0x0000002004047824 */ /* 0x000fe400078e00ff */
[----:B------:R2:W-:Y:S04]  /*2ec0*/  ATOMS.OR RZ, [UR5+0x14], R3 ;  /* 0x00001403ffff798c */ /* 0x0005e8000b000005 */
[----:B------:R2:W-:Y:S04]  /*2ed0*/  ATOMS.OR RZ, [UR5+0x18], R0 ;  /* 0x00001800ffff798c */ /* 0x0005e8000b000005 */
[----:B------:R2:W-:Y:S01]  /*2ee0*/  STS [UR6+0x100], R4 ;  /* 0x00010004ff007988 */ /* 0x0005e20008000806 */
[----:B------:R-:W-:Y:S05]  /*2ef0*/  BRA `(.L_x_56) ;  /* 0x0000000000107947 */ /* 0x000fea0003800000 */
.L_x_55:
[----:B------:R-:W-:Y:S02]  /*2f00*/  MOV R0, 0xffffffff ;  /* 0xffffffff00007802 */ /* 0x000fe40000000f00 */
[----:B------:R-:W-:-:S03]  /*2f10*/  MOV R4, 0x2f40 ;  /* 0x00002f4000047802 */ /* 0x000fc60000000f00 */
[----:B------:R2:W-:Y:S04]  /*2f20*/  STS [UR6+0x100], R0 ;  /* 0x00010000ff007988 */ /* 0x0005e80008000806 */
[----:B-12--5:R-:W-:Y:S05]  /*2f30*/  CALL.REL.NOINC `($__internal_1_$__cuda_sm10x_tcgen05_guardrail_trap_phase_invalid_during_alloc) ;  /* 0x0000003c00ec7944 */ /* 0x026fea0003c00000 */
.L_x_56:
[----:B------:R-:W-:Y:S05]  /*2f40*/  WARPSYNC.ALL ;  /* 0x0000000000007948 */ /* 0x000fea0003800000 */
[----:B------:R-:W3:Y:S01]  /*2f50*/  S2UR UR4, SR_CgaCtaId ;  /* 0x00000000000479c3 */ /* 0x000ee20000008800 */
[----:B------:R-:W-:Y:S01]  /*2f60*/  UMOV UR17, 0x400 ;  /* 0x0000040000117882 */ /* 0x000fe20000000000 */
[----:B------:R-:W-:-:S06]  /*2f70*/  NOP ;  /* 0x0000000000007918 */ /* 0x000fcc0000000000 */
[----:B------:R-:W-:Y:S06]  /*2f80*/  BAR.ARV 0x6, 0xa0 ;  /* 0x0182800000007b1d */ /* 0x000fec0000002000 */
[----:B------:R-:W4:Y:S01]  /*2f90*/  LDCU UR5, c[0x0][0x38c] ;  /* 0x00007180ff0577ac */ /* 0x000f220008000800 */
[----:B------:R-:W-:Y:S01]  /*2fa0*/  LOP3.LUT R2, R2, 0xffff, RZ, 0xc0, !PT ;  /* 0x0000ffff02027812 */ /* 0x000fe200078ec0ff */
[----:B------:R-:W-:Y:S01]  /*2fb0*/  IMAD.MOV.U32 R11, RZ, RZ, 0x1 ;  /* 0x00000001ff0b7424 */ /* 0x000fe200078e00ff */
[----:B------:R-:W-:Y:S01]  /*2fc0*/  CS2R R8, SRZ ;  /* 0x0000000000087805 */ /* 0x000fe2000001ff00 */
[----:B------:R-:W1:Y:S01]  /*2fd0*/  LDCU UR8, c[0x0][0x38c] ;  /* 0x00007180ff0877ac */ /* 0x000e620008000800 */
[----:B------:R-:W-:Y:S01]  /*2fe0*/  R2UR UR19, R2 ;  /* 0x00000000021372ca */ /* 0x000fe200000e0000 */
[----:B------:R-:W-:Y:S01]  /*2ff0*/  IMAD.MOV.U32 R10, RZ, RZ, RZ ;  /* 0x000000ffff0a7224 */ /* 0x000fe200078e00ff */
[----:B------:R-:W-:Y:S01]  /*3000*/  UMOV UR22, URZ ;  /* 0x000000ff00167c82 */ /* 0x000fe20008000000 */
[----:B------:R-:W-:Y:S01]  /*3010*/  UMOV UR14, URZ ;  /* 0x000000ff000e7c82 */ /* 0x000fe20008000000 */
[----:B---3--:R-:W-:Y:S01]  /*3020*/  ULEA UR17, UR4, UR17, 0x18 ;  /* 0x0000001104117291 */ /* 0x008fe2000f8ec0ff */
[----:B------:R-:W-:Y:S01]  /*3030*/  UMOV UR26, 0x0 ;  /* 0x00000000001a7882 */ /* 0x000fe20000000000 */
[----:B------:R-:W-:-:S02]  /*3040*/  UMOV UR27, 0x4100490 ;  /* 0x04100490001b7882 */ /* 0x000fc40000000000 */
[----:B------:R-:W-:Y:S02]  /*3050*/  UIADD3 UR6, UPT, UPT, UR17, 0x2400, URZ ;  /* 0x0000240011067890 */ /* 0x000fe4000fffe0ff */
[----:B------:R-:W-:Y:S02]  /*3060*/  UIADD3 UR7, UPT, UPT, UR17, 0x5400, URZ ;  /* 0x0000540011077890 */ /* 0x000fe4000fffe0ff */
[----:B----4-:R-:W-:Y:S01]  /*3070*/  UIADD3 UR5, UPT, UPT, UR5, 0x3f, URZ ;  /* 0x0000003f05057890 */ /* 0x010fe2000fffe0ff */
[----:B--2---:R-:W2:Y:S01]  /*3080*/  LDS R0, [UR17+0x100] ;  /* 0x00010011ff007984 */ /* 0x004ea20008000800 */
[----:B------:R-:W-:Y:S02]  /*3090*/  USHF.R.U32.HI UR6, URZ, 0x4, UR6 ;  /* 0x00000004ff067899 */ /* 0x000fe40008011606 */
[----:B------:R-:W-:Y:S02]  /*30a0*/  USHF.R.S32.HI UR4, URZ, 0x1f, UR5 ;  /* 0x0000001fff047899 */ /* 0x000fe40008011405 */
[----:B------:R-:W-:-:S02]  /*30b0*/  ULOP3.LUT UR6, UR6, 0x3fff, URZ, 0xc0, !UPT ;  /* 0x00003fff06067892 */ /* 0x000fc4000f8ec0ff */
[----:B------:R-:W-:Y:S02]  /*30c0*/  ULEA.HI UR4, UR4, UR5, URZ, 0x6 ;  /* 0x0000000504047291 */ /* 0x000fe4000f8f30ff */
[----:B------:R-:W-:Y:S02]  /*30d0*/  USHF.R.U32.HI UR5, URZ, 0x4, UR7 ;  /* 0x00000004ff057899 */ /* 0x000fe40008011607 */
[----:B------:R-:W-:Y:S02]  /*30e0*/  USHF.R.S32.HI UR28, URZ, 0x6, UR4 ;  /* 0x00000006ff1c7899 */ /* 0x000fe40008011404 */
[----:B------:R-:W-:Y:S02]  /*30f0*/  ULOP3.LUT UR5, UR5, 0x3fff, URZ, 0xc0, !UPT ;  /* 0x00003fff05057892 */ /* 0x000fe4000f8ec0ff */
[----:B------:R-:W-:Y:S02]  /*3100*/  UISETP.LT.AND UP0, UPT, UR28, 0x1, UPT ;  /* 0x000000011c00788c */ /* 0x000fe4000bf01270 */
[----:B------:R-:W-:-:S02]  /*3110*/  ULOP3.LUT UR20, UR6, 0x10000, URZ, 0xfc, !UPT ;  /* 0x0001000006147892 */ /* 0x000fc4000f8efcff */
[----:B------:R-:W-:Y:S02]  /*3120*/  USEL UR29, UR28, 0x1, !UP0 ;  /* 0x000000011c1d7887 */ /* 0x000fe4000c000000 */
[----:B------:R-:W-:Y:S02]  /*3130*/  ULOP3.LUT UR21, UR5, 0x10000, URZ, 0xfc, !UPT ;  /* 0x0001000005157892 */ /* 0x000fe4000f8efcff */
[----:B------:R-:W-:Y:S02]  /*3140*/  UIADD3 UR29, UPT, UPT, -UR29, URZ, URZ ;  /* 0x000000ff1d1d7290 */ /* 0x000fe4000fffe1ff */
[----:B-1----:R-:W-:Y:S01]  /*3150*/  UISETP.GE.AND UP4, UPT, UR8, 0x1, UPT ;  /* 0x000000010800788c */ /* 0x002fe2000bf86270 */
[----:B------:R-:W-:Y:S01]  /*3160*/  UMOV UR24, 0x0 ;  /* 0x0000000000187882 */ /* 0x000fe20000000000 */
[----:B------:R-:W-:Y:S01]  /*3170*/  UMOV UR25, 0x4100490 ;  /* 0x0410049000197882 */ /* 0x000fe20000000000 */
[----:B--2---:R-:W-:-:S15]  /*3180*/  R2UR UR30, R0 ;  /* 0x00000000001e72ca */ /* 0x004fde00000e0000 */
.L_x_65:
[----:B------:R-:W-:Y:S02]  /*3190*/  LEA R0, R10, UR17, 0x3 ;  /* 0x000000110a007c11 */ /* 0x000fe4000f8e18ff */
[----:B------:R-:W-:Y:S02]  /*31a0*/  SHF.L.U32 R2, R9, 0x1f, RZ ;  /* 0x0000001f09027819 */ /* 0x000fe400000006ff */
[----:B------:R-:W-:Y:S01]  /*31b0*/  PLOP3.LUT P0, PT, PT, PT, UP4, 0x80, 0x8 ;  /* 0x000000000008781c */ /* 0x000fe20003f0f048 */
[----:B------:R-:W-:Y:S01]  /*31c0*/  VIADD R3, R0, 0x60 ;  /* 0x0000006000037836 */ /* 0x000fe20000000000 */
[----:B-1----:R-:W1:Y:S02]  /*31d0*/  SYNCS.PHASECHK.TRANS64.TRYWAIT P1, [R0+URZ+0x50], R2 ;  /* 0x00005002000075a7 */ /* 0x002e6400080211ff */
[----:B-1-3--:R-:W-:Y:S09]  /*31e0*/  @!P1 BRA `(.L_x_59) ;  /* 0x00000038000c9947 */ /* 0x00aff20003800000 */
.L_x_114:
[----:B------:R-:W-:Y:S01]  /*31f0*/  LEA R4, R10, UR17, 0x4 ;  /* 0x000000110a047c11 */ /* 0x000fe2000f8e20ff */
[----:B------:R-:W-:Y:S01]  /*3200*/  @UP4 ULEA UR4, UR14, UR17, 0x3 ;  /* 0x000000110e044291 */ /* 0x000fe2000f8e18ff */
[----:B------:R-:W-:Y:S01]  /*3210*/  PLOP3.LUT P2, PT, PT, PT, PT, 0x80, 0x8 ;  /* 0x000000000008781c */ /* 0x000fe20003f4f070 */
[----:B------:R-:W-:Y:S01]  /*3220*/  ULEA UR23, UR22, UR17, 0x3 ;  /* 0x0000001116177291 */ /* 0x000fe2000f8e18ff */
[----:B------:R-:W-:Y:S02]  /*3230*/  PRMT R3, RZ, 0x654, R3 ;  /* 0x00000654ff037816 */ /* 0x000fe40000000003 */
[----:B------:R-:W2:Y:S01]  /*3240*/  LDS.128 R4, [R4+0xe0] ;  /* 0x0000e00004047984 */ /* 0x000ea20000000c00 */
[----:B-1----:R-:W-:Y:S02]  /*3250*/  @P0 SHF.L.U32 R2, R8, 0x1f, RZ ;  /* 0x0000001f08020819 */ /* 0x002fe400000006ff */
[----:B------:R-:W-:Y:S01]  /*3260*/  SHF.L.U32 R0, R11, 0x1f, RZ ;  /* 0x0000001f0b007819 */ /* 0x000fe200000006ff */
[----:B------:R-:W-:Y:S01]  /*3270*/  @!PT LDS RZ, [RZ] ;  /* 0x00000000fffff984 */ /* 0x000fe20000000800 */
[----:B------:R-:W-:Y:S01]  /*3280*/  @!PT LDS RZ, [RZ] ;  /* 0x00000000fffff984 */ /* 0x000fe20000000800 */
[----:B------:R-:W-:Y:S01]  /*3290*/  @!PT LDS RZ, [RZ] ;  /* 0x00000000fffff984 */ /* 0x000fe20000000800 */
[----:B------:R-:W-:Y:S01]  /*32a0*/  @!PT LDS RZ, [RZ] ;  /* 0x00000000fffff984 */ /* 0x000fe20000000800 */
[----:B------:R1:W-:Y:S06]  /*32b0*/  MEMBAR.ALL.CTA ;  /* 0x0000000000007992 */ /* 0x0003ec0000008000 */
[----:B-1----:R-:W1:Y:S02]  /*32c0*/  FENCE.VIEW.ASYNC.S ;  /* 0x00000000000073c6 */ /* 0x002e640000000000 */
[----:B-1----:R1:W-:Y:S01]  /*32d0*/  SYNCS.ARRIVE.TRANS64.RED.A1T0 RZ, [R3+URZ], RZ ;  /* 0x000000ff03ff79a7 */ /* 0x0023e200081004ff */
[----:B------:R1:W3:Y:S01]  /*32e0*/  @P0 SYNCS.PHASECHK.TRANS64.TRYWAIT P2, [UR4], R2 ;  /* 0x00000002ff0005a7 */ /* 0x0002e20008041104 */
[----:B------:R-:W-:Y:S01]  /*32f0*/  ULEA.HI UR4, UR22, UR22, URZ, 0x1 ;  /* 0x0000001616047291 */ /* 0x000fe2000f8f08ff */
[----:B--2---:R-:W-:-:S03]  /*3300*/  LOP3.LUT P1, RZ, R6, 0x1, RZ, 0xc0, !PT ;  /* 0x0000000106ff7812 */ /* 0x004fc6000782c0ff */
[----:B------:R-:W-:Y:S02]  /*3310*/  USHF.L.U32 UR18, UR4, 0x5, URZ ;  /* 0x0000000504127899 */ /* 0x000fe400080006ff */
[----:B------:R-:W-:Y:S02]  /*3320*/  ULOP3.LUT UR4, UR4, 0xffe, URZ, 0xc0, !UPT ;  /* 0x00000ffe04047892 */ /* 0x000fe4000f8ec0ff */
[----:B------:R-:W-:Y:S02]  /*3330*/  ULOP3.LUT UR18, UR18, 0xffffffc0, URZ, 0xc0, !UPT ;  /* 0xffffffc012127892 */ /* 0x000fe4000f8ec0ff */
[----:B------:R-:W-:Y:S02]  /*3340*/  UIADD3 UR4, UPT, UPT, -UR4, UR22, URZ ;  /* 0x0000001604047290 */ /* 0x000fe4000fffe1ff */
[----:B------:R-:W-:Y:S01]  /*3350*/  UIADD3 UR18, UPT, UPT, UR30, UR18, URZ ;  /* 0x000000121e127290 */ /* 0x000fe2000fffe0ff */
[----:B------:R-:W2:Y:S03]  /*3360*/  SYNCS.PHASECHK.TRANS64.TRYWAIT P0, [UR23+0x90], R0 ;  /* 0x00009000ff0075a7 */ /* 0x000ea60008001117 */
[----:B------:R-:W-:Y:S01]  /*3370*/  ULEA UR18, UR4, UR18, 0x14 ;  /* 0x0000001204127291 */ /* 0x000fe2000f8ea0ff */
[----:B-123--:R-:W-:Y:S11]  /*3380*/  @!P0 BRA `(.L_x_60) ;  /* 0x0000003400b88947 */ /* 0x00eff60003800000 */
.L_x_116:
[----:B------:R-:W-:Y:S01]  /*3390*/  IADD3 R10, PT, PT, R10, 0x1, RZ ;  /* 0x000000010a0a7810 */ /* 0x000fe20007ffe0ff */
[----:B------:R-:W-:Y:S06]  /*33a0*/  BRA.U !UP4, `(.L_x_61) ;  /* 0x000000010c987547 */ /* 0x000fec000b800000 */
[----:B------:R-:W-:Y:S01]  /*33b0*/  UPLOP3.LUT UP2, UPT, UPT, UPT, UPT, 0x40, 0x4 ;  /* 0x000000000004789c */ /* 0x000fe20003f4e870 */
[----:B------:R-:W-:Y:S01]  /*33c0*/  UMOV UR16, UR29 ;  /* 0x0000001d00107c82 */ /* 0x000fe20008000000 */
[----:B------:R-:W-:Y:S01]  /*33d0*/  UMOV UR15, UR28 ;  /* 0x0000001c000f7c82 */ /* 0x000fe20008000000 */
[----:B------:R-:W-:-:S08]  /*33e0*/  UMOV UR6, UR14 ;  /* 0x0000000e00067c82 */ /* 0x000fd00008000000 */
.L_x_64:
[----:B------:R-:W-:Y:S02]  /*33f0*/  UIADD3 UR16, UPT, UPT, UR16, 0x1, URZ ;  /* 0x0000000110107890 */ /* 0x000fe4000fffe0ff */
[----:B--2---:R-:W-:Y:S02]  /*3400*/  ULEA UR5, UR6, UR17, 0x3 ;  /* 0x0000001106057291 */ /* 0x004fe4000f8e18ff */
[----:B------:R-:W-:Y:S01]  /*3410*/  UISETP.NE.AND UP3, UPT, UR16, URZ, UPT ;  /* 0x000000ff1000728c */ /* 0x000fe2000bf65270 */
[----:B---3--:R-:W-:Y:S10]  /*3420*/  @P2 BRA `(.L_x_62) ;  /* 0x00000000000c2947 */ /* 0x008ff40003800000 */
[----:B-1----:R-:W-:Y:S04]  /*3430*/  SHF.L.U32 R2, R8, 0x1f, RZ ;  /* 0x0000001f08027819 */ /* 0x002fe800000006ff */
[----:B------:R-:W1:Y:S02]  /*3440*/  SYNCS.PHASECHK.TRANS64.TRYWAIT P0, [UR5], R2 ;  /* 0x00000002ff0075a7 */ /* 0x000e640008001105 */
[----:B-1----:R-:W-:Y:S05]  /*3450*/  @!P0 BRA `(.L_x_63) ;  /* 0x00000034009c8947 */ /* 0x002fea0003800000 */
.L_x_62:
[----:B------:R-:W-:Y:S01]  /*3460*/  UISETP.NE.AND UP0, UPT, UR15, 0x1, UPT ;  /* 0x000000010f00788c */ /* 0x000fe2000bf05270 */
[----:B------:R-:W-:Y:S01]  /*3470*/  PLOP3.LUT P2, PT, PT, PT, PT, 0x80, 0x8 ;  /* 0x000000000008781c */ /* 0x000fe20003f4f070 */
[----:B------:R-:W-:Y:S02]  /*3480*/  UIADD3 UR4, UPT, UPT, UR6, 0x1, URZ ;  /* 0x0000000106047890 */ /* 0x000fe4000fffe0ff */
[----:B------:R-:W-:Y:S02]  /*3490*/  ULEA UR12, UR6, UR21, 0x8 ;  /* 0x00000015060c7291 */ /* 0x000fe4000f8e40ff */
[----:B------:R-:W-:Y:S01]  /*34a0*/  UISETP.NE.AND UP1, UPT, UR4, 0x3, UPT ;  /* 0x000000030400788c */ /* 0x000fe2000bf25270 */
[----:B------:R-:W-:Y:S01]  /*34b0*/  PLOP3.LUT P0, PT, PT, PT, UP0, 0x80, 0x8 ;  /* 0x000000000008781c */ /* 0x000fe20003f0f008 */
[----:B------:R-:W-:Y:S02]  /*34c0*/  UIADD3 UR10, UPT, UPT, UR12, 0x2, URZ ;  /* 0x000000020c0a7890 */ /* 0x000fe4000fffe0ff */
[----:B------:R-:W-:Y:S02]  /*34d0*/  USEL UR7, URZ, 0x1, UP1 ;  /* 0x00000001ff077887 */ /* 0x000fe40008800000 */
[----:B------:R-:W-:Y:S02]  /*34e0*/  USEL UR14, UR4, URZ, UP1 ;  /* 0x000000ff040e7287 */ /* 0x000fe40008800000 */
[----:B------:R-:W-:Y:S02]  /*34f0*/  UIADD3 UR15, UPT, UPT, UR15, -0x1, URZ ;  /* 0xffffffff0f0f7890 */ /* 0x000fe4000fffe0ff */
[----:B------:R-:W-:Y:S01]  /*3500*/  @UP0 ULEA UR4, UR14, UR17, 0x3 ;  /* 0x000000110e040291 */ /* 0x000fe2000f8e18ff */
[----:B------:R-:W-:Y:S01]  /*3510*/  LOP3.LUT R8, R8, UR7, RZ, 0x3c, !PT ;  /* 0x0000000708087c12 */ /* 0x000fe2000f8e3cff */
[----:B------:R-:W-:Y:S01]  /*3520*/  UIADD3 UR7, UPT, UPT, UR5, 0x18, URZ ;  /* 0x0000001805077890 */ /* 0x000fe2000fffe0ff */
[----:B------:R-:W-:Y:S02]  /*3530*/  UMOV UR13, 0x80004020 ;  /* 0x80004020000d7882 */ /* 0x000fe40000000000 */
[----:B-1----:R-:W-:Y:S01]  /*3540*/  @P0 SHF.L.U32 R0, R8, 0x1f, RZ ;  /* 0x0000001f08000819 */ /* 0x002fe200000006ff */
[----:B------:R-:W-:Y:S01]  /*3550*/  UMOV UR5, 0x80004020 ;  /* 0x8000402000057882 */ /* 0x000fe20000000000 */
[----:B------:R-:W-:Y:S01]  /*3560*/  UMOV UR11, 0x80004020 ;  /* 0x80004020000b7882 */ /* 0x000fe20000000000 */
[----:B------:R-:W-:Y:S01]  /*3570*/  UMOV UR9, 0x80004020 ;  /* 0x8000402000097882 */ /* 0x000fe20000000000 */
[----:B------:R2:W3:Y:S01]  /*3580*/  @P0 SYNCS.PHASECHK.TRANS64.TRYWAIT P2, [UR4], R0 ;  /* 0x00000000ff0005a7 */ /* 0x0004e20008041104 */
[----:B------:R-:W-:Y:S03]  /*3590*/  ULEA UR4, UR6, UR20, 0x8 ;  /* 0x0000001406047291 */ /* 0x000fe6000f8e40ff */
[----:B------:R-:W-:Y:S01]  /*35a0*/  UMOV UR6, UR14 ;  /* 0x0000000e00067c82 */ /* 0x000fe20008000000 */
[----:B------:R-:W-:Y:S05]  /*35b0*/  UIADD3 UR8, UPT, UPT, UR4, 0x2, URZ ;  /* 0x0000000204087890 */ /* 0x000fea000fffe0ff */
[----:B------:R2:W-:Y:S01]  /*35c0*/  UTCQMMA gdesc[UR4], gdesc[UR12], tmem[UR18], tmem[UR26], idesc[UR27], UP2 ;  /* 0x00ff1a0c040075ea */ /* 0x0005e20009000312 */
[----:B------:R-:W-:Y:S03]  /*35d0*/  UPLOP3.LUT UP2, UPT, UPT, UPT, UPT, 0x80, 0x8 ;  /* 0x000000000008789c */ /* 0x000fe60003f4f070 */
[----:B------:R2:W-:Y:S01]  /*35e0*/  UTCQMMA gdesc[UR8], gdesc[UR10], tmem[UR18], tmem[UR24], idesc[UR25], UPT ;  /* 0x00ff180a080075ea */ /* 0x0005e2000b800312 */
[----:B------:R2:W-:Y:S01]  /*35f0*/  UTCBAR.MULTICAST [UR7], URZ, UR19 ;  /* 0x000000ff070073e9 */ /* 0x0005e20008000813 */
[----:B------:R-:W-:Y:S06]  /*3600*/  BRA.U UP3, `(.L_x_64) ;  /* 0xfffffffd03787547 */ /* 0x000fec000b83ffff */
.L_x_61:
[----:B--2---:R-:W-:Y:S01]  /*3610*/  UIADD3 UR4, UPT, UPT, UR22, 0x1, URZ ;  /* 0x0000000116047890 */ /* 0x004fe2000fffe0ff */
[C---:B------:R-:W-:Y:S01]  /*3620*/  ISETP.NE.AND P0, PT, R10.reuse, 0x2, PT ;  /* 0x000000020a00780c */ /* 0x040fe20003f05270 */
[----:B------:R-:W-:Y:S02]  /*3630*/  UIADD3 UR5, UPT, UPT, UR23, 0x70, URZ ;  /* 0x0000007017057890 */ /* 0x000fe4000fffe0ff */
[----:B------:R-:W-:Y:S01]  /*3640*/  UISETP.NE.AND UP0, UPT, UR4, 0x4, UPT ;  /* 0x000000040400788c */ /* 0x000fe2000bf05270 */
[----:B-1----:R-:W-:Y:S02]  /*3650*/  SEL R0, RZ, 0x1, P0 ;  /* 0x00000001ff007807 */ /* 0x002fe40000000000 */
[----:B------:R-:W-:Y:S01]  /*3660*/  SEL R10, R10, RZ, P0 ;  /* 0x000000ff0a0a7207 */ /* 0x000fe20000000000 */
[----:B------:R-:W-:Y:S01]  /*3670*/  USEL UR6, URZ, 0x1, UP0 ;  /* 0x00000001ff067887 */ /* 0x000fe20008000000 */
[----:B------:R-:W-:Y:S01]  /*3680*/  LOP3.LUT R9, R9, R0, RZ, 0x3c, !PT ;  /* 0x0000000009097212 */ /* 0x000fe200078e3cff */
[----:B------:R-:W-:Y:S01]  /*3690*/  USEL UR22, UR4, URZ, UP0 ;  /* 0x000000ff04167287 */ /* 0x000fe20008000000 */
[----:B------:R1:W-:Y:S03]  /*36a0*/  UTCBAR [UR5], URZ ;  /* 0x000000ff050073e9 */ /* 0x0003e600080000ff */
[----:B------:R-:W-:Y:S01]  /*36b0*/  LOP3.LUT R11, R11, UR6, RZ, 0x3c, !PT ;  /* 0x000000060b0b7c12 */ /* 0x000fe2000f8e3cff */
[----:B------:R-:W-:Y:S07]  /*36c0*/  @P1 BRA `(.L_x_65) ;  /* 0xfffffff800b01947 */ /* 0x000fee000383ffff */
[----:B------:R-:W2:Y:S01]  /*36d0*/  S2UR UR8, SR_CgaCtaId ;  /* 0x00000000000879c3 */ /* 0x000ea20000008800 */
[----:B------:R-:W-:Y:S01]  /*36e0*/  ELECT P0, URZ, PT ;  /* 0x0000000000ff782f */ /* 0x000fe20003800000 */
[----:B------:R-:W-:Y:S01]  /*36f0*/  IMAD.MOV.U32 R0, RZ, RZ, 0x1 ;  /* 0x00000001ff007424 */ /* 0x000fe200078e00ff */
[----:B------:R-:W-:Y:S01]  /*3700*/  UIADD3 UR17, UPT, UPT, UR17, 0x90, URZ ;  /* 0x0000009011117890 */ /* 0x000fe2000fffe0ff */
[----:B------:R-:W-:Y:S01]  /*3710*/  SHF.L.U32 R2, R11, 0x1f, RZ ;  /* 0x0000001f0b027819 */ /* 0x000fe200000006ff */
[----:B------:R-:W-:-:S03]  /*3720*/  UMOV UR4, 0x40 ;  /* 0x0000004000047882 */ /* 0x000fc60000000000 */
[----:B------:R-:W-:Y:S01]  /*3730*/  UVIRTCOUNT.DEALLOC.SMPOOL 0x80 ;  /* 0x000000800000784c */ /* 0x000fe20000000000 */
[----:B--2---:R-:W-:Y:S02]  /*3740*/  ULEA UR8, UR8, UR4, 0x18 ;  /* 0x0000000408087291 */ /* 0x004fe4000f8ec0ff */
[----:B------:R-:W-:-:S07]  /*3750*/  ULEA UR4, UR22, UR17, 0x3 ;  /* 0x0000001116047291 */ /* 0x000fce000f8e18ff */
[----:B------:R2:W-:Y:S02]  /*3760*/  @P0 STS.U8 [UR8+0x1c], R0 ;  /* 0x00001c00ff000988 */ /* 0x0005e40008000008 */
[----:B------:R-:W4:Y:S02]  /*3770*/  SYNCS.PHASECHK.TRANS64.TRYWAIT P0, [UR4], R2 ;  /* 0x00000002ff0075a7 */ /* 0x000f240008001104 */
[----:B--2-4-:R-:W-:Y:S05]  /*3780*/  @!P0 BRA `(.L_x_66) ;  /* 0x0000003000e88947 */ /* 0x014fea0003800000 */
.L_x_119:
[----:B------:R-:W-:-:S04]  /*3790*/  UIADD3 UR4, UPT, UPT, UR22, 0x1, URZ ;  /* 0x0000000116047890 */ /* 0x000fc8000fffe0ff */
[----:B------:R-:W-:-:S04]  /*37a0*/  UISETP.NE.AND UP0, UPT, UR4, 0x4, UPT ;  /* 0x000000040400788c */ /* 0x000fc8000bf05270 */
[----:B------:R-:W-:Y:S02]  /*37b0*/  USEL UR6, URZ, 0x1, UP0 ;  /* 0x00000001ff067887 */ /* 0x000fe40008000000 */
[----:B------:R-:W-:-:S04]  /*37c0*/  USEL UR4, UR4, URZ, UP0 ;  /* 0x000000ff04047287 */ /* 0x000fc80008000000 */
[----:B-1----:R-:W-:Y:S01]  /*37d0*/  ULEA UR5, UR4, UR17, 0x3 ;  /* 0x0000001104057291 */ /* 0x002fe2000f8e18ff */
[----:B--2---:R-:W-:-:S04]  /*37e0*/  LOP3.LUT R2, R11, UR6, RZ, 0x3c, !PT ;  /* 0x000000060b027c12 */ /* 0x004fc8000f8e3cff */
[----:B------:R-:W-:-:S04]  /*37f0*/  SHF.L.U32 R3, R2, 0x1f, RZ ;  /* 0x0000001f02037819 */ /* 0x000fc800000006ff */
[----:B------:R-:W1:Y:S02]  /*3800*/  SYNCS.PHASECHK.TRANS64.TRYWAIT P0, [UR5], R3 ;  /* 0x00000003ff0075a7 */ /* 0x000e640008001105 */
[----:B-1----:R-:W-:Y:S05]  /*3810*/  @!P0 BRA `(.L_x_67) ;  /* 0x0000003000dc8947 */ /* 0x002fea0003800000 */
.L_x_121:
        /* <DEDUP_REMOVED lines=9> */
.L_x_123:
[----:B------:R-:W-:-:S04]  /*38b0*/  UIADD3 UR4, UPT, UPT, UR4, 0x1, URZ ;  /* 0x0000000104047890 */ /* 0x000fc8000fffe0ff */
[----:B------:R-:W-:-:S04]  /*38c0*/  UISETP.NE.AND UP0, UPT, UR4, 0x4, UPT ;  /* 0x000000040400788c */ /* 0x000fc8000bf05270 */
[----:B------:R-:W-:Y:S02]  /*38d0*/  USEL UR5, URZ, 0x1, UP0 ;  /* 0x00000001ff057887 */ /* 0x000fe40008000000 */
[----:B------:R-:W-:-:S04]  /*38e0*/  USEL UR4, UR4, URZ, UP0 ;  /* 0x000000ff04047287 */ /* 0x000fc80008000000 */
[----:B------:R-:W-:Y:S01]  /*38f0*/  ULEA UR4, UR4, UR17, 0x3 ;  /* 0x0000001104047291 */ /* 0x000fe2000f8e18ff */
[----:B------:R-:W-:-:S04]  /*3900*/  LOP3.LUT R2, R2, UR5, RZ, 0x3c, !PT ;  /* 0x0000000502027c12 */ /* 0x000fc8000f8e3cff */
[----:B------:R-:W-:-:S04]  /*3910*/  SHF.L.U32 R2, R2, 0x1f, RZ ;  /* 0x0000001f02027819 */ /* 0x000fc800000006ff */
[----:B------:R-:W2:Y:S02]  /*3920*/  SYNCS.PHASECHK.TRANS64.TRYWAIT P0, [UR4], R2 ;  /* 0x00000002ff0075a7 */ /* 0x000ea40008001104 */
[----:B--2---:R-:W-:Y:S05]  /*3930*/  @!P0 BRA `(.L_x_69) ;  /* 0x0000003000c48947 */ /* 0x004fea0003800000 */
.L_x_125:
[----:B------:R-:W-:Y:S01]  /*3940*/  NOP ;  /* 0x0000000000007918 */ /* 0x000fe20000000000 */
[----:B-1----:R-:W1:Y:S01]  /*3950*/  LDS R0, [UR8+0x14] ;  /* 0x00001408ff007984 */ /* 0x002e620008000800 */
[----:B------:R-:W-:Y:S01]  /*3960*/  ULOP3.LUT UR4, UR30, 0xffff, URZ, 0xc0, !UPT ;  /* 0x0000ffff1e047892 */ /* 0x000fe2000f8ec0ff */
[----:B------:R-:W-:Y:S01]  /*3970*/  UMOV UR5, 0xffff ;  /* 0x0000ffff00057882 */ /* 0x000fe20000000000 */
[----:B------:R-:W-:Y:S02]  /*3980*/  UMOV UR6, 0x1 ;  /* 0x0000000100067882 */ /* 0x000fe40000000000 */
[----:B------:R-:W-:-:S04]  /*3990*/  USHF.R.U32.HI UR4, URZ, 0x5, UR4 ;  /* 0x00000005ff047899 */ /* 0x000fc80008011604 */
[----:B------:R-:W-:Y:S02]  /*39a0*/  USHF.L.U32 UR5, UR5, UR4, URZ ;  /* 0x0000000405057299 */ /* 0x000fe400080006ff */
[----:B------:R-:W-:-:S04]  /*39b0*/  USHF.L.U32 UR4, UR6, UR4, URZ ;  /* 0x0000000406047299 */ /* 0x000fc800080006ff */
[----:B-1----:R-:W-:-:S04]  /*39c0*/  LOP3.LUT R0, R0, UR5, RZ, 0xc0, !PT ;  /* 0x0000000500007c12 */ /* 0x002fc8000f8ec0ff */
[----:B------:R-:W-:-:S13]  /*39d0*/  ISETP.NE.AND P0, PT, R0, UR5, PT ;  /* 0x0000000500007c0c */ /* 0x000fda000bf05270 */
[----:B------:R-:W-:Y:S05]  /*39e0*/  @P0 BRA `(.L_x_70) ;  /* 0x0000000000580947 */ /* 0x000fea0003800000 */
[----:B------:R-:W1:Y:S02]  /*39f0*/  LDS R0, [UR8+0x18] ;  /* 0x00001808ff007984 */ /* 0x000e640008000800 */
[----:B-1----:R-:W-:-:S04]  /*3a00*/  LOP3.LUT R0, R0, UR4, RZ, 0xc0, !PT ;  /* 0x0000000400007c12 */ /* 0x002fc8000f8ec0ff */
[----:B------:R-:W-:-:S13]  /*3a10*/  ISETP.NE.AND P0, PT, R0, UR4, PT ;  /* 0x0000000400007c0c */ /* 0x000fda000bf05270 */
[----:B------:R-:W-:Y:S05]  /*3a20*/  @P0 BRA `(.L_x_71) ;  /* 0x00000000003c0947 */ /* 0x000fea0003800000 */
[----:B------:R-:W1:Y:S01]  /*3a30*/  S2R R2, SR_LANEID ;  /* 0x0000000000027919 */ /* 0x000e620000000000 */
[----:B------:R-:W-:-:S06]  /*3a40*/  ULOP3.LUT UR5, URZ, UR5, URZ, 0x33, !UPT ;  /* 0x00000005ff057292 */ /* 0x000fcc000f8e33ff */
[----:B------:R-:W-:-:S04]  /*3a50*/  IMAD.U32 R0, RZ, RZ, UR5 ;  /* 0x00000005ff007e24 */ /* 0x000fc8000f8e00ff */
[----:B------:R2:W4:Y:S02]  /*3a60*/  REDUX UR7, R0 ;  /* 0x00000000000773c4 */ /* 0x0005240000000000 */
[----:B------:R1:W-:Y:S01]  /*3a70*/  UTCATOMSWS.AND URZ, UR5 ;  /* 0x0000000500ff79e3 */ /* 0x0003e20008000000 */
[----:B--2---:R-:W-:Y:S01]  /*3a80*/  LOP3.LUT R0, RZ, UR4, RZ, 0x33, !PT ;  /* 0x00000004ff007c12 */ /* 0x004fe2000f8e33ff */
[----:B------:R-:W-:Y:S02]  /*3a90*/  VOTEU.ANY UR4, UPT, PT ;  /* 0x0000000000047886 */ /* 0x000fe400038e0100 */
[----:B------:R-:W-:Y:S02]  /*3aa0*/  UFLO.U32 UR4, UR4 ;  /* 0x00000004000472bd */ /* 0x000fe400080e0000 */
[----:B------:R-:W2:Y:S04]  /*3ab0*/  REDUX UR6, R0 ;  /* 0x00000000000673c4 */ /* 0x000ea80000000000 */
[----:B-1----:R-:W-:-:S02]  /*3ac0*/  ISETP.EQ.U32.AND P0, PT, R2, UR4, PT ;  /* 0x0000000402007c0c */ /* 0x002fc4000bf02070 */
[----:B----4-:R-:W-:-:S11]  /*3ad0*/  MOV R2, UR7 ;  /* 0x0000000700027c02 */ /* 0x010fd60008000f00 */
[----:B------:R1:W-:Y:S01]  /*3ae0*/  @P0 ATOMS.AND RZ, [UR8+0x14], R2 ;  /* 0x00001402ffff098c */ /* 0x0003e2000a800008 */
[----:B--2---:R-:W-:-:S05]  /*3af0*/  IMAD.U32 R0, RZ, RZ, UR6 ;  /* 0x00000006ff007e24 */ /* 0x004fca000f8e00ff */
[----:B------:R1:W-:Y:S01]  /*3b00*/  @P0 ATOMS.AND RZ, [UR8+0x18], R0 ;  /* 0x00001800ffff098c */ /* 0x0003e2000a800008 */
[----:B------:R-:W-:Y:S05]  /*3b10*/  BRA `(.L_x_72) ;  /* 0x0000000000147947 */ /* 0x000fea0003800000 */
.L_x_71:
[----:B------:R-:W-:Y:S02]  /*3b20*/  MOV R2, 0x3b40 ;  /* 0x00003b4000027802 */ /* 0x000fe40000000f00 */
[----:B---3-5:R-:W-:Y:S05]  /*3b30*/  CALL.REL.NOINC `($__internal_0_$__cuda_sm10x_tcgen05_guardrail_trap_col_being_dealloced_not_returned_by_alloc) ;  /* 0x0000003000e07944 */ /* 0x028fea0003c00000 */
[----:B------:R-:W-:Y:S05]  /*3b40*/  BRA `(.L_x_72) ;  /* 0x0000000000087947 */ /* 0x000fea0003800000 */
.L_x_70:
[----:B------:R-:W-:Y:S02]  /*3b50*/  MOV R2, 0x3b70 ;  /* 0x00003b7000027802 */ /* 0x000fe40000000f00 */
[----:B---3-5:R-:W-:Y:S05]  /*3b60*/  CALL.REL.NOINC `($__internal_2_$__cuda_sm10x_tcgen05_guardrail_trap_unallocated_columns_being_dealloced) ;  /* 0x0000003000ec7944 */ /* 0x028fea0003c00000 */
.L_x_72:
[----:B------:R-:W-:Y:S01]  /*3b70*/  NOP ;  /* 0x0000000000007918 */ /* 0x000fe20000000000 */
[----:B------:R-:W-:Y:S05]  /*3b80*/  EXIT ;  /* 0x000000000000794d */ /* 0x000fea0003800000 */
.L_x_54:
[----:B------:R-:W-:-:S09]  /*3b90*/  UISETP.NE.OR UP0, UPT, UR18, 0x3, !UP3 ;  /* 0x000000031200788c */ /* 0x000fd2000df05670 */
[----:B------:R-:W-:Y:S05]  /*3ba0*/  BRA.U UP0, `(.L_x_73) ;  /* 0x0000000d00347547 */ /* 0x000fea000b800000 */
[----:B------:R-:W2:Y:S01]  /*3bb0*/  LDCU.64 UR4, c[0x0][0x888] ;  /* 0x00011100ff0477ac */ /* 0x000ea20008000a00 */
[----:B------:R-:W3:Y:S01]  /*3bc0*/  LDC.64 R12, c[0x0][0x348] ;  /* 0x0000d200ff0c7b82 */ /* 0x000ee20000000a00 */
[----:B------:R-:W-:Y:S02]  /*3bd0*/  HFMA2 R9, -RZ, RZ, 0, 0 ;  /* 0x00000000ff097431 */ /* 0x000fe400000001ff */
[----:B------:R-:W-:Y:S01]  /*3be0*/  IMAD.MOV.U32 R11, RZ, RZ, 0x1 ;  /* 0x00000001ff0b7424 */ /* 0x000fe200078e00ff */
[----:B------:R-:W4:Y:S01]  /*3bf0*/  LDCU UR33, c[0x0][0x370] ;  /* 0x00006e00ff2177ac */ /* 0x000f220008000800 */
[----:B------:R-:W-:Y:S01]  /*3c00*/  IMAD.MOV.U32 R10, RZ, RZ, RZ ;  /* 0x000000ffff0a7224 */ /* 0x000fe200078e00ff */
[----:B------:R-:W-:Y:S01]  /*3c10*/  MOV R8, 0x1000 ;  /* 0x0000100000087802 */ /* 0x000fe20000000f00 */
[----:B------:R-:W4:Y:S01]  /*3c20*/  LDCU.128 UR28, c[0x0][0xb10] ;  /* 0x00016200ff1c77ac */ /* 0x000f220008000c00 */
[----:B------:R-:W1:Y:S01]  /*3c30*/  LDCU UR32, c[0x0][0x374] ;  /* 0x00006e80ff2077ac */ /* 0x000e620008000800 */
[----:B------:R-:W1:Y:S01]  /*3c40*/  LDCU.64 UR26, c[0x0][0x890] ;  /* 0x00011200ff1a77ac */ /* 0x000e620008000a00 */
[----:B--2---:R-:W-:Y:S01]  /*3c50*/  UISETP.NE.U32.AND UP0, UPT, UR4, URZ, UPT ;  /* 0x000000ff0400728c */ /* 0x004fe2000bf05070 */
[----:B------:R-:W2:Y:S01]  /*3c60*/  LDCU UR16, c[0x0][0xb0c] ;  /* 0x00016180ff1077ac */ /* 0x000ea20008000800 */
[----:B------:R-:W3:Y:S01]  /*3c70*/  LDCU UR38, c[0x0][0xb20] ;  /* 0x00016400ff2677ac */ /* 0x000ee20008000800 */
[----:B------:R-:W3:Y:S01]  /*3c80*/  LDCU UR4, c[0x0][0xb30] ;  /* 0x00016600ff0477ac */ /* 0x000ee20008000800 */
[----:B------:R-:W-:Y:S01]  /*3c90*/  UMOV UR17, 0x400 ;  /* 0x0000040000117882 */ /* 0x000fe20000000000 */
[----:B----4-:R-:W-:-:S02]  /*3ca0*/  UIMAD.WIDE.U32 UR6, UR33, UR28, URZ ;  /* 0x0000001c210672a5 */ /* 0x010fc4000f8e00ff */
[----:B-1----:R-:W-:Y:S02]  /*3cb0*/  UIMAD.WIDE.U32 UR8, UR32, UR31, URZ ;  /* 0x0000001f200872a5 */ /* 0x002fe4000f8e00ff */
[----:B------:R-:W-:Y:S02]  /*3cc0*/  ULEA UR17, UR48, UR17, 0x18 ;  /* 0x0000001130117291 */ /* 0x000fe4000f8ec0ff */
[----:B------:R-:W-:Y:S02]  /*3cd0*/  USEL UR37, URZ, 0x1, UP5 ;  /* 0x00000001ff257887 */ /* 0x000fe4000a800000 */
[----:B------:R-:W-:Y:S02]  /*3ce0*/  UISETP.NE.AND.EX UP5, UPT, UR5, URZ, UPT, UP0 ;  /* 0x000000ff0500728c */ /* 0x000fe4000bfa5300 */
[----:B------:R-:W-:Y:S02]  /*3cf0*/  UISETP.NE.U32.AND UP6, UPT, UR26, URZ, UPT ;  /* 0x000000ff1a00728c */ /* 0x000fe4000bfc5070 */
[----:B------:R-:W-:-:S02]  /*3d00*/  UIADD3 UR5, UPT, UPT, UR17, 0x30, URZ ;  /* 0x0000003011057890 */ /* 0x000fc4000fffe0ff */
[----:B------:R-:W-:Y:S01]  /*3d10*/  UISETP.NE.AND UP0, UPT, UR42, 0x1, UPT ;  /* 0x000000012a00788c */ /* 0x000fe2000bf05270 */
[----:B------:R-:W-:Y:S01]  /*3d20*/  UMOV UR35, UR7 ;  /* 0x0000000700237c82 */ /* 0x000fe20008000000 */
[----:B------:R-:W-:Y:S01]  /*3d30*/  UMOV UR34, UR9 ;  /* 0x0000000900227c82 */ /* 0x000fe20008000000 */
[----:B--2---:R-:W-:Y:S02]  /*3d40*/  UISETP.NE.AND UP0, UPT, UR16, 0x1, UPT ;  /* 0x000000011000788c */ /* 0x004fe4000bf05270 */
[----:B------:R-:W-:Y:S02]  /*3d50*/  UPLOP3.LUT UP4, UPT, UPT, UPT, UPT, 0x40, 0x4 ;  /* 0x000000000004789c */ /* 0x000fe40003f8e870 */
[----:B------:R-:W-:Y:S01]  /*3d60*/  UISETP.GE.AND UP2, UPT, UR42, 0x1, UPT ;  /* 0x000000012a00788c */ /* 0x000fe2000bf46270 */
[----:B------:R-:W1:Y:S01]  /*3d70*/  LDCU.64 UR14, c[0x0][0xb28] ;  /* 0x00016500ff0e77ac */ /* 0x000e620008000a00 */
[----:B------:R-:W-:Y:S02]  /*3d80*/  UISETP.NE.AND.EX UP6, UPT, UR27, URZ, UPT, UP6 ;  /* 0x000000ff1b00728c */ /* 0x000fe4000bfc5360 */
[----:B------:R-:W-:-:S02]  /*3d90*/  UPRMT UR48, UR48, 0x654, UR5 ;  /* 0x0000065430307896 */ /* 0x000fc40008000005 */
[----:B------:R-:W-:Y:S02]  /*3da0*/  USHF.R.U32.HI UR35, URZ, UR29, UR35 ;  /* 0x0000001dff237299 */ /* 0x000fe40008011623 */
[----:B---3--:R-:W-:Y:S02]  /*3db0*/  USHF.R.U32.HI UR34, URZ, UR38, UR34 ;  /* 0x00000026ff227299 */ /* 0x008fe40008011622 */
[----:B------:R-:W-:Y:S02]  /*3dc0*/  UISETP.NE.AND UP0, UPT, UR30, 0x1, UPT ;  /* 0x000000011e00788c */ /* 0x000fe4000bf05270 */
[----:B------:R-:W-:-:S11]  /*3dd0*/  UISETP.NE.AND UP3, UPT, UR4, 0x1, UPT ;  /* 0x000000010400788c */ /* 0x000fd6000bf65270 */
.L_x_81:
[C---:B------:R-:W-:Y:S02]  /*3de0*/  LEA R3, R10.reuse, UR17, 0x3 ;  /* 0x000000110a037c11 */ /* 0x040fe4000f8e18ff */
[----:B------:R-:W-:Y:S02]  /*3df0*/  SHF.L.U32 R0, R9, 0x1f, RZ ;  /* 0x0000001f09007819 */ /* 0x000fe400000006ff */
[----:B------:R-:W-:Y:S02]  /*3e00*/  LEA R4, R10, UR17, 0x4 ;  /* 0x000000110a047c11 */ /* 0x000fe4000f8e20ff */
[----:B--2---:R-:W2:Y:S02]  /*3e10*/  SYNCS.PHASECHK.TRANS64.TRYWAIT P0, [R3+URZ+0x50], R0 ;  /* 0x00005000030075a7 */ /* 0x004ea400080011ff */
[----:B--2---:R-:W-:Y:S05]  /*3e20*/  @!P0 BRA `(.L_x_74) ;  /* 0x0000002c00a08947 */ /* 0x004fea0003800000 */
.L_x_126:
[----:B------:R-:W3:Y:S01]  /*3e30*/  LDS.128 R4, [R4+0xe0] ;  /* 0x0000e00004047984 */ /* 0x000ee20000000c00 */
[----:B------:R-:W-:Y:S01]  /*3e40*/  UISETP.GE.AND UP0, UPT, UR42, 0x1, UPT ;  /* 0x000000012a00788c */ /* 0x000fe2000bf06270 */
[----:B------:R-:W-:Y:S01]  /*3e50*/  @!PT LDS RZ, [RZ] ;  /* 0x00000000fffff984 */ /* 0x000fe20000000800 */
[----:B------:R-:W-:Y:S01]  /*3e60*/  @!PT LDS RZ, [RZ] ;  /* 0x00000000fffff984 */ /* 0x000fe20000000800 */
[----:B------:R-:W-:Y:S01]  /*3e70*/  @!PT LDS RZ, [RZ] ;  /* 0x00000000fffff984 */ /* 0x000fe20000000800 */
[----:B------:R-:W-:Y:S01]  /*3e80*/  @!PT LDS RZ, [RZ] ;  /* 0x00000000fffff984 */ /* 0x000fe20000000800 */
[----:B------:R4:W-:Y:S06]  /*3e90*/  MEMBAR.ALL.CTA ;  /* 0x0000000000007992 */ /* 0x0009ec0000008000 */
[----:B----4-:R-:W4:Y:S01]  /*3ea0*/  FENCE.VIEW.ASYNC.S ;  /* 0x00000000000073c6 */ /* 0x010f220000000000 */
[----:B---3--:R-:W-:Y:S11]  /*3eb0*/  LOP3.LUT P0, RZ, R6, 0x1, RZ, 0xc0, !PT ;  /* 0x0000000106ff7812 */ /* 0x008ff6000780c0ff */
[----:B------:R-:W-:Y:S02]  /*3ec0*/  @!UPT UIADD3 URZ, UPT, UPT, URZ, URZ, URZ ;  /* 0x000000fffffff290 */ /* 0x000fe4000fffe0ff */
[----:B----4-:R-:W-:Y:S01]  /*3ed0*/  VOTEU.ANY UP2, P0 ;  /* 0x0000000000ff7886 */ /* 0x010fe20000040100 */
[----:B------:R-:W-:Y:S11]  /*3ee0*/  PLOP3.LUT P0, PT, PT, PT, UP2, 0x80, 0x8 ;  /* 0x000000000008781c */ /* 0x000ff60003f0f028 */
[----:B------:R-:W-:Y:S02]  /*3ef0*/  @!UPT UIADD3 URZ, UPT, UPT, URZ, URZ, URZ ;  /* 0x000000fffffff290 */ /* 0x000fe4000fffe0ff */
[----:B--2---:R-:W-:Y:S02]  /*3f00*/  @P0 SHF.R.U32.HI R0, RZ, 0x10, R5 ;  /* 0x00000010ff000819 */ /* 0x004fe40000011605 */
[----:B------:R-:W-:Y:S02]  /*3f10*/  @P0 MOV R2, R4 ;  /* 0x0000000400020202 */ /* 0x000fe40000000f00 */
[----:B------:R-:W-:Y:S01]  /*3f20*/  @P0 R2UR UR4, R0 ;  /* 0x00000000000402ca */ /* 0x000fe200000e0000 */
[----:B------:R-:W-:Y:S01]  /*3f30*/  VIADD R0, R3, 0x60 ;  /* 0x0000006003007836 */ /* 0x000fe20000000000 */
[----:B------:R-:W-:Y:S02]  /*3f40*/  @P0 LOP3.LUT R4, R5, 0xffff, RZ, 0xc0, !PT ;  /* 0x0000ffff05040812 */ /* 0x000fe400078ec0ff */
[----:B------:R-:W-:Y:S02]  /*3f50*/  @P0 R2UR UR6, R2 ;  /* 0x00000000020602ca */ /* 0x000fe400000e0000 */
[----:B------:R-:W-:Y:S02]  /*3f60*/  PRMT R0, RZ, 0x654, R0 ;  /* 0x00000654ff007816 */ /* 0x000fe40000000000 */
[----:B------:R-:W-:Y:S02]  /*3f70*/  @P0 R2UR UR5, R4 ;  /* 0x00000000040502ca */ /* 0x000fe400000e0000 */
[----:B------:R2:W-:Y:S03]  /*3f80*/  SYNCS.ARRIVE.TRANS64.RED.A1T0 RZ, [R0+URZ], RZ ;  /* 0x000000ff00ff79a7 */ /* 0x0005e600081004ff */
[----:B------:R-:W-:Y:S04]  /*3f90*/  @UP2 UMOV UR25, UR4 ;  /* 0x0000000400192c82 */ /* 0x000fe80008000000 */
[----:B------:R-:W-:Y:S04]  /*3fa0*/  @UP2 UMOV UR13, UR6 ;  /* 0x00000006000d2c82 */ /* 0x000fe80008000000 */
[----:B------:R-:W-:Y:S01]  /*3fb0*/  @UP2 UMOV UR7, UR5 ;  /* 0x0000000500072c82 */ /* 0x000fe20008000000 */
[----:B------:R-:W-:Y:S05]  /*3fc0*/  BRA.U !UP0, `(.L_x_75) ;  /* 0x0000000108c07547 */ /* 0x000fea000b800000 */
[----:B------:R-:W-:Y:S02]  /*3fd0*/  UIMAD.WIDE.U32 UR10, UR7, UR31, URZ ;  /* 0x0000001f070a72a5 */ /* 0x000fe4000f8e00ff */
[----:B------:R-:W-:Y:S02]  /*3fe0*/  UP2UR UR12, UPR, URZ, 0x4 ;  /* 0x00000004ff0c7883 */ /* 0x000fe40008000000 */
[----:B------:R-:W-:Y:S02]  /*3ff0*/  UISETP.NE.AND UP2, UPT, UR30, 0x1, UPT ;  /* 0x000000011e00788c */ /* 0x000fe4000bf45270 */
[----:B------:R-:W-:Y:S02]  /*4000*/  UIMAD.WIDE.U32 UR18, UR13, UR28, URZ ;  /* 0x0000001c0d1272a5 */ /* 0x000fe4000f8e00ff */
[----:B------:R-:W-:Y:S02]  /*4010*/  USEL UR4, UR32, UR34, !UP2 ;  /* 0x0000002220047287 */ /* 0x000fe4000d000000 */
[----:B------:R-:W-:Y:S02]  /*4020*/  UISETP.NE.AND UP0, UPT, UR16, 0x1, UPT ;  /* 0x000000011000788c */ /* 0x000fe4000bf05270 */
[----:B------:R-:W-:Y:S02]  /*4030*/  UP2UR UR24, UPR, URZ, 0x2 ;  /* 0x00000002ff187883 */ /* 0x000fe40008000000 */
[----:B------:R-:W-:Y:S02]  /*4040*/  UISETP.NE.AND UP1, UPT, UR42, 0x1, UPT ;  /* 0x000000012a00788c */ /* 0x000fe4000bf25270 */
[----:B-1----:R-:W-:Y:S02]  /*4050*/  UIMAD.WIDE.U32 UR20, UR4, UR14, URZ ;  /* 0x0000000e041472a5 */ /* 0x002fe4000f8e00ff */
[----:B------:R-:W-:Y:S01]  /*4060*/  USEL UR8, UR33, UR35, !UP0 ;  /* 0x0000002321087287 */ /* 0x000fe2000c000000 */
[----:B------:R-:W-:Y:S02]  /*4070*/  UMOV UR5, UR11 ;  /* 0x0000000b00057c82 */ /* 0x000fe40008000000 */
[----:B------:R-:W-:Y:S02]  /*4080*/  USHF.R.U32.HI UR6, URZ, UR38, UR5 ;  /* 0x00000026ff067299 */ /* 0x000fe40008011605 */
[----:B------:R-:W-:Y:S02]  /*4090*/  UIMAD.WIDE.U32 UR22, UR8, UR14, URZ ;  /* 0x0000000e081672a5 */ /* 0x000fe4000f8e00ff */
[----:B------:R-:W-:Y:S02]  /*40a0*/  USEL UR6, UR7, UR6, !UP2 ;  /* 0x0000000607067287 */ /* 0x000fe4000d000000 */
[----:B------:R-:W-:Y:S02]  /*40b0*/  UISETP.NE.AND UP2, UPT, UR12, URZ, UPT ;  /* 0x000000ff0c00728c */ /* 0x000fe4000bf45270 */
[----:B------:R-:W-:Y:S01]  /*40c0*/  UIMAD.WIDE.U32 UR10, UR6, UR14, URZ ;  /* 0x0000000e060a72a5 */ /* 0x000fe2000f8e00ff */
[----:B------:R-:W-:Y:S02]  /*40d0*/  UMOV UR5, UR19 ;  /* 0x0000001300057c82 */ /* 0x000fe40008000000 */
[----:B------:R-:W-:Y:S03]  /*40e0*/  USHF.R.U32.HI UR9, URZ, UR29, UR5 ;  /* 0x0000001dff097299 */ /* 0x000fe60008011605 */
[----:B------:R-:W-:Y:S02]  /*40f0*/  UMOV UR5, UR21 ;  /* 0x0000001500057c82 */ /* 0x000fe40008000000 */
[----:B------:R-:W-:Y:S03]  /*4100*/  @UP1 USHF.R.U32.HI UR4, URZ, UR15, UR5 ;  /* 0x0000000fff041299 */ /* 0x000fe60008011605 */
[----:B------:R-:W-:Y:S01]  /*4110*/  UMOV UR5, UR23 ;  /* 0x0000001700057c82 */ /* 0x000fe20008000000 */
[----:B------:R-:W-:Y:S02]  /*4120*/  UIMAD UR4, UR42, UR4, URZ ;  /* 0x000000042a0472a4 */ /* 0x000fe4000f8e02ff */
[----:B------:R-:W-:Y:S02]  /*4130*/  @UP1 USHF.R.U32.HI UR8, URZ, UR15, UR5 ;  /* 0x0000000fff081299 */ /* 0x000fe40008011605 */
[----:B------:R-:W-:Y:S02]  /*4140*/  USEL UR5, UR13, UR9, !UP0 ;  /* 0x000000090d057287 */ /* 0x000fe4000c000000 */
[----:B------:R-:W-:Y:S02]  /*4150*/  UIMAD UR9, UR42, UR8, URZ ;  /* 0x000000082a0972a4 */ /* 0x000fe4000f8e02ff */
[----:B------:R-:W-:Y:S03]  /*4160*/  UISETP.GE.AND UP0, UPT, UR6, UR4, UPT ;  /* 0x000000040600728c */ /* 0x000fe6000bf06270 */
[----:B------:R-:W-:Y:S01]  /*4170*/  UMOV UR4, UR11 ;  /* 0x0000000b00047c82 */ /* 0x000fe20008000000 */
[----:B------:R-:W-:Y:S02]  /*4180*/  UISETP.GE.OR UP0, UPT, UR5, UR9, UP0 ;  /* 0x000000090500728c */ /* 0x000fe40008706670 */
[----:B------:R-:W-:Y:S02]  /*4190*/  USHF.R.U32.HI UR4, URZ, UR15, UR4 ;  /* 0x0000000fff047299 */ /* 0x000fe40008011604 */
[----:B------:R-:W-:Y:S02]  /*41a0*/  UIMAD.WIDE.U32 UR10, UR5, UR14, URZ ;  /* 0x0000000e050a72a5 */ /* 0x000fe4000f8e00ff */
[----:B------:R-:W-:Y:S04]  /*41b0*/  USEL UR12, UR6, UR4, !UP1 ;  /* 0x00000004060c7287 */ /* 0x000fe8000c800000 */
[----:B------:R-:W-:Y:S01]  /*41c0*/  UIADD3 UR9, UPT, UPT, -UR12, URZ, URZ ;  /* 0x000000ff0c097290 */ /* 0x000fe2000fffe1ff */
[----:B------:R-:W-:Y:S02]  /*41d0*/  @!UP0 UMOV UR4, UR11 ;  /* 0x0000000b00048c82 */ /* 0x000fe40008000000 */
[----:B------:R-:W-:Y:S02]  /*41e0*/  @!UP0 USHF.R.U32.HI UR4, URZ, UR15, UR4 ;  /* 0x0000000fff048299 */ /* 0x000fe40008011604 */
[----:B------:R-:W-:Y:S02]  /*41f0*/  UIMAD UR9, UR42, UR9, UR6 ;  /* 0x000000092a0972a4 */ /* 0x000fe4000f8e0206 */
[----:B------:R-:W-:Y:S02]  /*4200*/  @!UP0 USEL UR4, UR5, UR4, !UP1 ;  /* 0x0000000405048287 */ /* 0x000fe4000c800000 */
[----:B------:R-:W-:Y:S02]  /*4210*/  UISETP.NE.AND UP1, UPT, UR24, URZ, UPT ;  /* 0x000000ff1800728c */ /* 0x000fe4000bf25270 */
[----:B------:R-:W-:Y:S02]  /*4220*/  @!UP0 UIMAD UR9, UR8, UR9, UR4 ;  /* 0x00000009080982a4 */ /* 0x000fe4000f8e0204 */
[----:B------:R-:W-:Y:S02]  /*4230*/  @!UP0 UIADD3 UR10, UPT, UPT, UR12, -UR4, URZ ;  /* 0x800000040c0a8290 */ /* 0x000fe4000fffe0ff */
[----:B------:R-:W-:Y:S02]  /*4240*/  UIADD3 UR4, UPT, UPT, -UR5, URZ, URZ ;  /* 0x000000ff05047290 */ /* 0x000fe4000fffe1ff */
[----:B------:R-:W-:Y:S02]  /*4250*/  UIADD3 UR8, UPT, UPT, -UR6, URZ, URZ ;  /* 0x000000ff06087290 */ /* 0x000fe4000fffe1ff */
[----:B------:R-:W-:Y:S02]  /*4260*/  @!UP0 UIMAD UR6, UR10, UR42, UR5 ;  /* 0x0000002a0a0682a4 */ /* 0x000fe4000f8e0205 */
[----:B------:R-:W-:Y:S02]  /*4270*/  UIMAD UR13, UR16, UR4, UR13 ;  /* 0x00000004100d72a4 */ /* 0x000fe4000f8e020d */
[----:B------:R-:W-:Y:S01]  /*4280*/  UIMAD UR7, UR30, UR8, UR7 ;  /* 0x000000081e0772a4 */ /* 0x000fe2000f8e0207 */
[----:B------:R-:W-:Y:S02]  /*4290*/  @!UP0 UMOV UR5, UR9 ;  /* 0x0000000900058c82 */ /* 0x000fe40008000000 */
[----:B------:R-:W-:Y:S02]  /*42a0*/  UIMAD UR13, UR5, UR16, UR13 ;  /* 0x00000010050d72a4 */ /* 0x000fe4000f8e020d */
[----:B------:R-:W-:Y:S11]  /*42b0*/  UIMAD UR7, UR6, UR30, UR7 ;  /* 0x0000001e060772a4 */ /* 0x000ff6000f8e0207 */
[----:B------:R-:W-:Y:S01]  /*42c0*/  @!UPT UIADD3 URZ, UPT, UPT, URZ, URZ, URZ ;  /* 0x000000fffffff290 */ /* 0x000fe2000fffe0ff */
.L_x_75:
[----:B------:R-:W3:Y:S01]  /*42d0*/  @!UP3 LDCU.128 UR20, c[0x0][0xb10] ;  /* 0x00016200ff14b7ac */ /* 0x000ee20008000c00 */
[----:B------:R-:W-:Y:S02]  /*42e0*/  ISETP.NE.U32.AND P0, PT, RZ, UR26, PT ;  /* 0x0000001aff007c0c */ /* 0x000fe4000bf05070 */
[----:B------:R-:W-:Y:S02]  /*42f0*/  SHF.L.U32 R2, R11, 0x1f, RZ ;  /* 0x0000001f0b027819 */ /* 0x000fe400000006ff */
[----:B------:R-:W-:Y:S01]  /*4300*/  ISETP.NE.AND.EX P0, PT, RZ, UR27, PT, P0 ;  /* 0x0000001bff007c0c */ /* 0x000fe2000bf05300 */
[----:B------:R-:W4:Y:S01]  /*4310*/  @!UP3 LDCU UR5, c[0x0][0xb0c] ;  /* 0x00016180ff05b7ac */ /* 0x000f220008000800 */
[----:B---3--:R-:W-:Y:S07]  /*4320*/  UIMAD.WIDE.U32 UR8, UR13, UR20, URZ ;  /* 0x000000140d0872a5 */ /* 0x008fee000f8e00ff */
[----:B------:R-:W-:Y:S01]  /*4330*/  @!UP3 UMOV UR4, UR9 ;  /* 0x000000090004bc82 */ /* 0x000fe20008000000 */
[----:B----4-:R-:W-:Y:S02]  /*4340*/  @!UP3 UISETP.NE.AND UP0, UPT, UR5, 0x1, UPT ;  /* 0x000000010500b88c */ /* 0x010fe4000bf05270 */
[----:B------:R-:W-:Y:S02]  /*4350*/  @!UP3 USHF.R.U32.HI UR4, URZ, UR21, UR4 ;  /* 0x00000015ff04b299 */ /* 0x000fe40008011604 */
[----:B------:R-:W-:Y:S02]  /*4360*/  UIMAD.WIDE.U32 UR8, UR7, UR23, URZ ;  /* 0x00000017070872a5 */ /* 0x000fe4000f8e00ff */
[----:B------:R-:W-:Y:S02]  /*4370*/  @!UP3 USEL UR10, UR13, UR4, !UP0 ;  /* 0x000000040d0ab287 */ /* 0x000fe4000c000000 */
[----:B------:R-:W-:Y:S03]  /*4380*/  @!UP3 UISETP.NE.AND UP0, UPT, UR22, 0x1, UPT ;  /* 0x000000011600b88c */ /* 0x000fe6000bf05270 */
[----:B------:R-:W-:Y:S02]  /*4390*/  @!UP3 UMOV UR6, UR9 ;  /* 0x000000090006bc82 */ /* 0x000fe40008000000 */
[----:B------:R-:W3:Y:S02]  /*43a0*/  @!UP3 LDCU UR4, c[0x0][0xb20] ;  /* 0x00016400ff04b7ac */ /* 0x000ee40008000800 */
[----:B---3--:R-:W-:Y:S04]  /*43b0*/  @!UP3 USHF.R.U32.HI UR6, URZ, UR4, UR6 ;  /* 0x00000004ff06b299 */ /* 0x008fe80008011606 */
[----:B------:R-:W-:Y:S04]  /*43c0*/  @!UP3 USEL UR6, UR7, UR6, !UP0 ;  /* 0x000000060706b287 */ /* 0x000fe8000c000000 */
[----:B------:R-:W-:Y:S02]  /*43d0*/  @!UP3 UIADD3 UR4, UPT, UPT, -UR10, UR6, URZ ;  /* 0x000000060a04b290 */ /* 0x000fe4000fffe1ff */
[----:B------:R-:W-:Y:S02]  /*43e0*/  @!UP3 UIADD3 UR6, UPT, UPT, UR10, -UR6, URZ ;  /* 0x800000060a06b290 */ /* 0x000fe4000fffe0ff */
[----:B------:R-:W-:Y:S02]  /*43f0*/  @!UP3 UIMAD UR13, UR4, UR5, UR13 ;  /* 0x00000005040db2a4 */ /* 0x000fe4000f8e020d */
[----:B------:R-:W-:Y:S01]  /*4400*/  @!UP3 UIMAD UR7, UR6, UR22, UR7 ;  /* 0x000000160607b2a4 */ /* 0x000fe2000f8e0207 */
[----:B------:R-:W-:Y:S11]  /*4410*/  BRA.U UP4, `(.L_x_76) ;  /* 0x0000000104107547 */ /* 0x000ff6000b800000 */
[----:B------:R-:W-:Y:S04]  /*4420*/  MOV R3, UR37 ;  /* 0x0000002500037c02 */ /* 0x000fe80008000f00 */
[----:B------:R-:W-:Y:S04]  /*4430*/  SHF.L.U32 R3, R3, 0x1f, RZ ;  /* 0x0000001f03037819 */ /* 0x000fe800000006ff */
[----:B------:R-:W3:Y:S02]  /*4440*/  SYNCS.PHASECHK.TRANS64.TRYWAIT P1, [UR17+0x48], R3 ;  /* 0x00004803ff0075a7 */ /* 0x000ee40008021111 */
[----:B---3--:R-:W-:Y:S05]  /*4450*/  @!P1 BRA `(.L_x_77) ;  /* 0x0000002800289947 */ /* 0x008fea0003800000 */
.L_x_76:
[----:B------:R-:W-:Y:S05]  /*4460*/  BRA.U !UP6, `(.L_x_78) ;  /* 0x000000010e387547 */ /* 0x000fea000b800000 */
[----:B------:R-:W-:Y:S01]  /*4470*/  UPLOP3.LUT UP1, UPT, UPT, UPT, UP5, 0x80, 0x8 ;  /* 0x000000000008789c */ /* 0x000fe20003f2f050 */
[----:B--2---:R-:W-:Y:S01]  /*4480*/  HFMA2 R0, -RZ, RZ, 0, 5.9604644775390625e-08 ;  /* 0x00000001ff007431 */ /* 0x004fe200000001ff */
[----:B------:R-:W2:Y:S01]  /*4490*/  LDCU.64 UR8, c[0x0][0x358] ;  /* 0x00006b00ff0877ac */ /* 0x000ea20008000a00 */
[----:B------:R-:W-:Y:S03]  /*44a0*/  IMAD.MOV.U32 R79, RZ, RZ, 0x1 ;  /* 0x00000001ff4f7424 */ /* 0x000fe600078e00ff */
[----:B------:R-:W-:Y:S05]  /*44b0*/  PLOP3.LUT P1, PT, PT, PT, UP1, 0x80, 0x8 ;  /* 0x000000000008781c */ /* 0x000fea0003f2f018 */
[----:B------:R-:W3:Y:S01]  /*44c0*/  @UP1 LDCU.64 UR4, c[0x0][0x888] ;  /* 0x00011100ff0417ac */ /* 0x000ee20008000a00 */
[----:B------:R-:W-:Y:S07]  /*44d0*/  @UP1 UIMAD UR6, UR36, UR26, URZ ;  /* 0x0000001a240612a4 */ /* 0x000fee000f8e02ff */
[----:B------:R-:W-:Y:S01]  /*44e0*/  @!P1 PRMT R79, R0, 0x7610, R79 ;  /* 0x00007610004f9816 */ /* 0x000fe2000000004f */
[----:B---3--:R-:W-:Y:S06]  /*44f0*/  @UP1 UIMAD.WIDE UR4, UR6, 0x4, UR4 ;  /* 0x00000004060418a5 */ /* 0x008fec000f8e0204 */
[----:B------:R-:W-:Y:S01]  /*4500*/  IMAD.U32 R4, RZ, RZ, UR4 ;  /* 0x00000004ff047e24 */ /* 0x000fe2000f8e00ff */
[----:B------:R-:W-:Y:S04]  /*4510*/  MOV R5, UR5 ;  /* 0x0000000500057c02 */ /* 0x000fe80008000f00 */
[----:B------:R-:W3:Y:S01]  /*4520*/  @!UP1 LDCU UR4, c[0x0][0x880] ;  /* 0x00011000ff0497ac */ /* 0x000ee20008000800 */
[----:B--2--5:R4:W5:Y:S02]  /*4530*/  @P1 LDG.E R39, desc[UR8][R4.64] ;  /* 0x0000000804271981 */ /* 0x024964000c1e1900 */
[----:B---34-:R-:W-:Y:S07]  /*4540*/  @!P1 IMAD.U32 R39, RZ, RZ, UR4 ;  /* 0x00000004ff279e24 */ /* 0x018fee000f8e00ff */
.L_x_78:
[----:B-----5:R-:W-:Y:S01]  /*4550*/  @!P0 FSETP.EQ.AND P2, PT, R39, RZ, PT ;  /* 0x000000ff2700820b */ /* 0x020fe20003f42000 */
[----:B------:R-:W-:Y:S01]  /*4560*/  @!UPT UIADD3 URZ, UPT, UPT, URZ, URZ, URZ ;  /* 0x000000fffffff290 */ /* 0x000fe2000fffe0ff */
[----:B------:R-:W-:Y:S11]  /*4570*/  @!P0 BRA `(.L_x_79) ;  /* 0x0000000000148947 */ /* 0x000ff60003800000 */
[----:B------:R-:W-:Y:S02]  /*4580*/  LOP3.LUT P0, RZ, R79, 0xff, RZ, 0xc0, !PT ;  /* 0x000000ff4fff7812 */ /* 0x000fe4000780c0ff */
[----:B------:R-:W-:Y:S04]  /*4590*/  PLOP3.LUT P2, PT, PT, PT, UP1, 0x80, 0x8 ;  /* 0x000000000008781c */ /* 0x000fe80003f4f018 */
[----:B------:R-:W-:Y:S07]  /*45a0*/  PLOP3.LUT P2, PT, P2, PT, PT, 0x8, 0x80 ;  /* 0x000000000080781c */ /* 0x000fee000174e170 */
[----:B------:R-:W-:Y:S11]  /*45b0*/  @P0 FSETP.EQ.AND P2, PT, R39, RZ, PT ;  /* 0x000000ff2700020b */ /* 0x000ff60003f42000 */
[----:B------:R-:W-:Y:S02]  /*45c0*/  @!UPT UIADD3 URZ, UPT, UPT, URZ, URZ, URZ ;  /* 0x000000fffffff290 */ /* 0x000fe4000fffe0ff */
.L_x_79:
[----:B------:R-:W3:Y:S01]  /*45d0*/  SYNCS.PHASECHK.TRANS64.TRYWAIT P0, [UR17+0x38], R2 ;  /* 0x00003802ff0075a7 */ /* 0x000ee20008001111 */
[----:B------:R-:W-:Y:S02]  /*45e0*/  ELECT P1, URZ, PT ;  /* 0x0000000000ff782f */ /* 0x000fe40003820000 */
[----:B------:R-:W-:Y:S01]  /*45f0*/  IADD3 R10, PT, PT, R10, 0x1, RZ ;  /* 0x000000010a0a7810 */ /* 0x000fe20007ffe0ff */
[----:B---3--:R-:W-:Y:S10]  /*4600*/  @!P0 BRA `(.L_x_80) ;  /* 0x0000002400d48947 */ /* 0x008ff40003800000 */
.L_x_129:
[----:B------:R-:W-:Y:S01]  /*4610*/  PLOP3.LUT P1, PT, P2, P1, PT, 0xf2, 0x2f ;  /* 0x00000000002f781c */ /* 0x000fe20001723e72 */
[----:B------:R-:W-:Y:S01]  /*4620*/  UMOV UR18, 0x0 ;  /* 0x0000000000127882 */ /* 0x000fe20000000000 */
[----:B------:R-:W-:Y:S01]  /*4630*/  UMOV UR19, 0x10000000 ;  /* 0x1000000000137882 */ /* 0x000fe20000000000 */
[----:B------:R-:W-:Y:S01]  /*4640*/  UMOV UR12, UR36 ;  /* 0x00000024000c7c82 */ /* 0x000fe20008000000 */
[----:B------:R-:W-:Y:S01]  /*4650*/  LOP3.LUT R11, R11, 0x1, RZ, 0x3c, !PT ;  /* 0x000000010b0b7812 */ /* 0x000fe200078e3cff */
[----:B------:R-:W-:Y:S01]  /*4660*/  UMOV UR36, UR25 ;  /* 0x0000001900247c82 */ /* 0x000fe20008000000 */
[----:B------:R-:W-:Y:S07]  /*4670*/  UPLOP3.LUT UP4, UPT, UPT, UPT, UPT, 0x80, 0x8 ;  /* 0x000000000008789c */ /* 0x000fee0003f8f070 */
[----:B--2---:R-:W-:Y:S01]  /*4680*/  @!P1 IADD3 R2, P0, PT, R12, 0x580, RZ ;  /* 0x000005800c029810 */ /* 0x004fe20007f1e0ff */
[----:B------:R-:W-:Y:S03]  /*4690*/  VOTEU.ALL UP0, P1 ;  /* 0x0000000000ff7886 */ /* 0x000fe60000800000 */
[----:B------:R-:W-:Y:S01]  /*46a0*/  @!P1 R2UR UR5, R2 ;  /* 0x00000000020592ca */ /* 0x000fe200000e0000 */
[----:B------:R-:W-:Y:S01]  /*46b0*/  @!P1 IMAD.X R0, RZ, RZ, R13, P0 ;  /* 0x000000ffff009224 */ /* 0x000fe200000e060d */
[----:B------:R-:W-:Y:S01]  /*46c0*/  @!UP0 USHF.L.U32 UR10, UR45, 0x6, URZ ;  /* 0x000000062d0a8899 */ /* 0x000fe200080006ff */
[----:B------:R-:W-:Y:S01]  /*46d0*/  ISETP.NE.AND P0, PT, R10, 0x2, PT ;  /* 0x000000020a00780c */ /* 0x000fe20003f05270 */
[----:B------:R-:W-:Y:S02]  /*46e0*/  @!UP0 USHF.L.U32 UR11, UR46, 0x6, URZ ;  /* 0x000000062e0b8899 */ /* 0x000fe400080006ff */
[----:B------:R-:W-:Y:S01]  /*46f0*/  @!P1 R2UR UR4, R0 ;  /* 0x00000000000492ca */ /* 0x000fe200000e0000 */
[----:B------:R-:W-:Y:S01]  /*4700*/  @!UP0 UIADD3 UR8, UPT, UPT, UR17, 0x200, URZ ;  /* 0x0000020011088890 */ /* 0x000fe2000fffe0ff */
[----:B------:R-:W-:Y:S01]  /*4710*/  SEL R0, RZ, 0x1, P0 ;  /* 0x00000001ff007807 */ /* 0x000fe20000000000 */
[----:B------:R-:W-:Y:S01]  /*4720*/  @!UP0 UIADD3 UR9, UPT, UPT, UR17, 0x30, URZ ;  /* 0x0000003011098890 */ /* 0x000fe2000fffe0ff */
[----:B------:R-:W-:Y:S01]  /*4730*/  SEL R10, R10, RZ, P0 ;  /* 0x000000ff0a0a7207 */ /* 0x000fe20000000000 */
[----:B------:R-:W-:Y:S01]  /*4740*/  VOTEU.ALL UP0, P1 ;  /* 0x0000000000ff7886 */ /* 0x000fe20000800000 */
[----:B------:R-:W-:Y:S01]  /*4750*/  LOP3.LUT R9, R9, R0, RZ, 0x3c, !PT ;  /* 0x0000000009097212 */ /* 0x000fe200078e3cff */
[----:B------:R-:W-:Y:S01]  /*4760*/  IMAD.U32 R2, RZ, RZ, UR5 ;  /* 0x00000005ff027e24 */ /* 0x000fe2000f8e00ff */
[----:B------:R-:W-:Y:S02]  /*4770*/  UIADD3 UR45, UPT, UPT, UR7, UR57, URZ ;  /* 0x00000039072d7290 */ /* 0x000fe4000fffe0ff */
[----:B------:R-:W-:Y:S03]  /*4780*/  UIADD3 UR46, UPT, UPT, UR13, UR60, URZ ;  /* 0x0000003c0d2e7290 */ /* 0x000fe6000fffe0ff */
[----:B------:R-:W-:Y:S01]  /*4790*/  IMAD.U32 R3, RZ, RZ, UR4 ;  /* 0x00000004ff037e24 */ /* 0x000fe2000f8e00ff */
[----:B------:R-:W-:Y:S04]  /*47a0*/  @!P1 R2UR UR4, R2 ;  /* 0x00000000020492ca */ /* 0x000fe800000e0000 */
[----:B------:R-:W-:Y:S11]  /*47b0*/  @!P1 R2UR UR5, R3 ;  /* 0x00000000030592ca */ /* 0x000ff600000e0000 */
[----:B------:R-:W-:Y:S02]  /*47c0*/  @!UPT UIADD3 URZ, UPT, UPT, URZ, URZ, URZ ;  /* 0x000000fffffff290 */ /* 0x000fe4000fffe0ff */
[----:B------:R2:W-:Y:S01]  /*47d0*/  @!UP0 UTMALDG.3D [UR8], [UR4], desc[UR18] ;  /* 0x00001208040085b4 */ /* 0x0005e20008011000 */
[----:B------:R2:W-:Y:S01]  /*47e0*/  @!P1 SYNCS.ARRIVE.TRANS64.RED.A0TR RZ, [UR17+0x30], R8 ;  /* 0x00003008ffff99a7 */ /* 0x0005e20008300411 */
[----:B------:R-:W-:Y:S01]  /*47f0*/  SYNCS.ARRIVE.TRANS64.RED.A1T0 RZ, [UR48], RZ ;  /* 0x000000ffffff79a7 */ /* 0x000fe20008100430 */
[----:B------:R-:W-:Y:S05]  /*4800*/  BRA.U UP2, `(.L_x_81) ;  /* 0xfffffff502747547 */ /* 0x000fea000b83ffff */
[----:B------:R-:W-:Y:S07]  /*4810*/  MOV R0, UR17 ;  /* 0x0000001100007c02 */ /* 0x000fee0008000f00 */
.L_x_82:
[----:B---3--:R-:W-:-:S04]  /*4820*/  SHF.L.U32 R2, R11, 0x1f, RZ ;  /* 0x0000001f0b027819 */ /* 0x008fc800000006ff */
[----:B------:R3:W4:Y:S03]  /*4830*/  SYNCS.PHASECHK.TRANS64.TRYWAIT P0, [R0+URZ+0x38], R2 ;  /* 0x00003802000075a7 */ /* 0x00072600080011ff */
[----:B----4-:R-:W-:Y:S05]  /*4840*/  @!P0 NANOSLEEP.SYNCS 0x989680 ;  /* 0x009896800000895d */ /* 0x010fea0003900000 */
[----:B------:R-:W4:Y:S02]  /*4850*/  @!P0 SYNCS.PHASECHK.TRANS64 P0, [R0+URZ+0x38], R2 ;  /* 0x00003802000085a7 */ /* 0x000f2400080010ff */
[----:B-12-4-:R-:W-:Y:S05]  /*4860*/  @P0 EXIT ;  /* 0x000000000000094d */ /* 0x016fea0003800000 */
[----:B------:R-:W-:Y:S05]  /*4870*/  BRA `(.L_x_82) ;  /* 0xfffffffc00e87947 */ /* 0x000fea000383ffff */
.L_x_73:
[----:B------:R-:W-:-:S06]  /*4880*/  UISETP.GE.AND UP0, UPT, UR18, 0x4, UPT ;  /* 0x000000041200788c */ /* 0x000fcc000bf06270 */
[----:B------:R-:W-:-:S13]  /*4890*/  PLOP3.LUT P0, PT, PT, PT, UP0, 0x80, 0x8 ;  /* 0x000000000008781c */ /* 0x000fda0003f0f008 */
[----:B-1----:R-:W-:Y:S05]  /*48a0*/  @!P0 EXIT ;  /* 0x000000000000894d */ /* 0x002fea0003800000 */
[----:B------:R-:W-:Y:S01]  /*48b0*/  BAR.SYNC.DEFER_BLOCKING 0x6, 0xa0 ;  /* 0x0182800000007b1d */ /* 0x000fe20000010000 */
[C---:B------:R-:W-:Y:S02]  /*48c0*/  IMAD.SHL.U32 R7, R76.reuse, 0x40, RZ ;  /* 0x000000404c077824 */ /* 0x040fe400078e00ff */
[----:B------:R-:W-:Y:S02]  /*48d0*/  HFMA2 R81, -RZ, RZ, 0, 0 ;  /* 0x00000000ff517431 */ /* 0x000fe400000001ff */
[C---:B------:R-:W-:Y:S01]  /*48e0*/  IMAD.SHL.U32 R4, R76.reuse, 0x20, RZ ;  /* 0x000000204c047824 */ /* 0x040fe200078e00ff */
[----:B------:R-:W-:Y:S01]  /*48f0*/  CS2R R82, SRZ ;  /* 0x0000000000527805 */ /* 0x000fe2000001ff00 */
[----:B------:R-:W-:Y:S01]  /*4900*/  IMAD.SHL.U32 R6, R76, 0x2, RZ ;  /* 0x000000024c067824 */ /* 0x000fe200078e00ff */
[----:B------:R-:W-:Y:S01]  /*4910*/  UMOV UR44, 0x400 ;  /* 0x00000400002c7882 */ /* 0x000fe20000000000 */
[----:B------:R-:W-:Y:S01]  /*4920*/  LOP3.LUT R5, R7, 0x180, RZ, 0xc0, !PT ;  /* 0x0000018007057812 */ /* 0x000fe200078ec0ff */
[----:B------:R-:W-:Y:S01]  /*4930*/  ULEA UR44, UR48, UR44, 0x18 ;  /* 0x0000002c302c7291 */ /* 0x000fe2000f8ec0ff */
[----:B------:R-:W-:Y:S01]  /*4940*/  LOP3.LUT R4, R4, 0xc00, RZ, 0xc0, !PT ;  /* 0x00000c0004047812 */ /* 0x000fe200078ec0ff */
[----:B------:R-:W1:Y:S01]  /*4950*/  LDC.64 R72, c[0x0][0x888] ;  /* 0x00022200ff487b82 */ /* 0x000e620000000a00 */
[----:B------:R-:W-:Y:S01]  /*4960*/  LOP3.LUT R6, R5, 0x20, R6, 0xf8, !PT ;  /* 0x0000002005067812 */ /* 0x000fe200078ef806 */
[----:B------:R-:W-:Y:S01]  /*4970*/  IMAD.SHL.U32 R5, R76, 0x8, RZ ;  /* 0x000000084c057824 */ /* 0x000fe200078e00ff */
[----:B------:R-:W-:Y:S01]  /*4980*/  LOP3.LUT R4, R4, 0x40, R7, 0xf8, !PT ;  /* 0x0000004004047812 */ /* 0x000fe200078ef807 */
[----:B------:R-:W-:Y:S01]  /*4990*/  IMAD.U32 R37, R76, 0x10000, RZ ;  /* 0x000100004c257824 */ /* 0x000fe200078e00ff */
[----:B------:R-:W-:Y:S01]  /*49a0*/  UIADD3 UR4, UPT, UPT, UR44, 0x1200, URZ ;  /* 0x000012002c047890 */ /* 0x000fe2000fffe0ff */
[----:B------:R-:W-:Y:S01]  /*49b0*/  IMAD.MOV.U32 R36, RZ, RZ, RZ ;  /* 0x000000ffff247224 */ /* 0x000fe200078e00ff */
[----:B------:R-:W-:Y:S01]  /*49c0*/  LOP3.LUT R5, R6, 0x30, R5, 0x78, !PT ;  /* 0x0000003006057812 */ /* 0x000fe200078e7805 */
[----:B------:R-:W2:Y:S01]  /*49d0*/  LDC.64 R74, c[0x0][0x890] ;  /* 0x00022400ff4a7b82 */ /* 0x000ea20000000a00 */
[----:B------:R-:W-:Y:S01]  /*49e0*/  LOP3.LUT R4, R4, 0x200, R7, 0xf8, !PT ;  /* 0x0000020004047812 */ /* 0x000fe200078ef807 */
[----:B------:R-:W-:Y:S01]  /*49f0*/  IMAD.MOV.U32 R84, RZ, RZ, RZ ;  /* 0x000000ffff547224 */ /* 0x000fe200078e00ff */
[----:B------:R-:W-:Y:S01]  /*4a00*/  LOP3.LUT R37, R37, 0x600000, RZ, 0xc0, !PT ;  /* 0x0060000025257812 */ /* 0x000fe200078ec0ff */
[----:B------:R-:W-:Y:S01]  /*4a10*/  IMAD.U32 R85, RZ, RZ, UR4 ;  /* 0x00000004ff557e24 */ /* 0x000fe2000f8e00ff */
[----:B------:R-:W-:Y:S01]  /*4a20*/  LOP3.LUT R78, R4, R5, RZ, 0xfc, !PT ;  /* 0x00000005044e7212 */ /* 0x000fe200078efcff */
[----:B------:R-:W3:Y:S01]  /*4a30*/  LDS R0, [UR44+0x100] ;  /* 0x0001002cff007984 */ /* 0x000ee20008000800 */
[----:B------:R-:W-:Y:S01]  /*4a40*/  IMAD.SHL.U32 R4, R76, 0x10, RZ ;  /* 0x000000104c047824 */ /* 0x000fe200078e00ff */
[----:B------:R-:W4:Y:S01]  /*4a50*/  LDC.64 R70, c[0x0][0x8b0] ;  /* 0x00022c00ff467b82 */ /* 0x000f220000000a00 */
[----:B------:R-:W-:Y:S01]  /*4a60*/  IADD3 R77, PT, PT, R78, UR44, RZ ;  /* 0x0000002c4e4d7c10 */ /* 0x000fe2000fffe0ff */
[----:B------:R-:W1:Y:S02]  /*4a70*/  LDCU UR50, c[0x0][0x370] ;  /* 0x00006e00ff3277ac */ /* 0x000e640008000800 */
[----:B------:R-:W-:Y:S01]  /*4a80*/  LOP3.LUT R4, R4, 0x20, RZ, 0xc0, !PT ;  /* 0x0000002004047812 */ /* 0x000fe200078ec0ff */
[----:B------:R-:W1:Y:S03]  /*4a90*/  LDCU.64 UR62, c[0x0][0x348] ;  /* 0x00006900ff3e77ac */ /* 0x000e660008000a00 */
[----:B------:R-:W1:Y:S01]  /*4aa0*/  LDC.64 R68, c[0x0][0x8a8] ;  /* 0x00022a00ff447b82 */ /* 0x000e620000000a00 */
[----:B------:R-:W-:Y:S01]  /*4ab0*/  IADD3 R77, PT, PT, -R4, 0x200, R77 ;  /* 0x00000200044d7810 */ /* 0x000fe20007ffe14d */
[----:B------:R-:W1:Y:S01]  /*4ac0*/  LDCU UR43, c[0x0][0xb0c] ;  /* 0x00016180ff2b77ac */ /* 0x000e620008000800 */
[----:B------:R-:W1:Y:S01]  /*4ad0*/  LDCU UR39, c[0x0][0xb30] ;  /* 0x00016600ff2777ac */ /* 0x000e620008000800 */
[----:B------:R-:W1:Y:S01]  /*4ae0*/  LDCU.64 UR58, c[0x0][0x888] ;  /* 0x00011100ff3a77ac */ /* 0x000e620008000a00 */
[----:B------:R-:W1:Y:S01]  /*4af0*/  LDCU.64 UR40, c[0x0][0xb28] ;  /* 0x00016500ff2877ac */ /* 0x000e620008000a00 */
[----:B------:R-:W1:Y:S01]  /*4b00*/  LDCU.128 UR52, c[0x0][0xb10] ;  /* 0x00016200ff3477ac */ /* 0x000e620008000c00 */
[----:B------:R-:W1:Y:S01]  /*4b10*/  LDCU UR49, c[0x0][0x374] ;  /* 0x00006e80ff3177ac */ /* 0x000e620008000800 */
[----:B------:R-:W-:Y:S01]  /*4b20*/  UIADD3 UR56, UPT, UPT, UR44, 0x200, URZ ;  /* 0x000002002c387890 */ /* 0x000fe2000fffe0ff */
[----:B---3--:R-:W-:-:S11]  /*4b30*/  IMAD.IADD R37, R0, 0x1, R37 ;  /* 0x0000000100257824 */ /* 0x008fd600078e0225 */
.L_x_100:
[----:B------:R-:W-:Y:S02]  /*4b40*/  LEA R3, R81, UR44, 0x3 ;  /* 0x0000002c51037c11 */ /* 0x000fe4000f8e18ff */
[----:B------:R-:W-:Y:S02]  /*4b50*/  SHF.L.U32 R0, R83, 0x1f, RZ ;  /* 0x0000001f53007819 */ /* 0x000fe400000006ff */
[----:B-1----:R-:W-:Y:S02]  /*4b60*/  LEA R4, R81, UR44, 0x4 ;  /* 0x0000002c51047c11 */ /* 0x002fe4000f8e20ff */
[----:B------:R-:W3:Y:S02]  /*4b70*/  SYNCS.PHASECHK.TRANS64.TRYWAIT P0, [R3+URZ+0x50], R0 ;  /* 0x00005000030075a7 */ /* 0x000ee400080011ff */
[----:B--23--:R-:W-:Y:S05]  /*4b80*/  @!P0 BRA `(.L_x_83) ;  /* 0x00000020008c8947 */ /* 0x00cfea0003800000 */
.L_x_130:
[----:B------:R-:W1:Y:S01]  /*4b90*/  LDS.128 R4, [R4+0xe0] ;  /* 0x0000e00004047984 */ /* 0x000e620000000c00 */
[----:B------:R-:W-:Y:S01]  /*4ba0*/  UISETP.GE.AND UP0, UPT, UR42, 0x1, UPT ;  /* 0x000000012a00788c */ /* 0x000fe2000bf06270 */
[----:B------:R-:W-:Y:S01]  /*4bb0*/  @!PT LDS RZ, [RZ] ;  /* 0x00000000fffff984 */ /* 0x000fe20000000800 */
[----:B------:R-:W-:Y:S01]  /*4bc0*/  @!PT LDS RZ, [RZ] ;  /* 0x00000000fffff984 */ /* 0x000fe20000000800 */
[----:B------:R-:W-:Y:S01]  /*4bd0*/  @!PT LDS RZ, [RZ] ;  /* 0x00000000fffff984 */ /* 0x000fe20000000800 */
[----:B------:R-:W-:Y:S01]  /*4be0*/  @!PT LDS RZ, [RZ] ;  /* 0x00000000fffff984 */ /* 0x000fe20000000800 */
[----:B------:R2:W-:Y:S06]  /*4bf0*/  MEMBAR.ALL.CTA ;  /* 0x0000000000007992 */ /* 0x0005ec0000008000 */
[----:B--2---:R-:W2:Y:S01]  /*4c00*/  FENCE.VIEW.ASYNC.S ;  /* 0x00000000000073c6 */ /* 0x004ea20000000000 */
[----:B-1----:R-:W-:Y:S11]  /*4c10*/  LOP3.LUT P0, RZ, R6, 0x1, RZ, 0xc0, !PT ;  /* 0x0000000106ff7812 */ /* 0x002ff6000780c0ff */
[----:B------:R-:W-:Y:S02]  /*4c20*/  @!UPT UIADD3 URZ, UPT, UPT, URZ, URZ, URZ ;  /* 0x000000fffffff290 */ /* 0x000fe4000fffe0ff */
[----:B--2---:R-:W-:Y:S01]  /*4c30*/  VOTEU.ANY UP1, P0 ;  /* 0x0000000000ff7886 */ /* 0x004fe20000020100 */
[----:B------:R-:W-:Y:S01]  /*4c40*/  PLOP3.LUT P0, PT, PT, PT, UP1, 0x80, 0x8 ;  /* 0x000000000008781c */ /* 0x000fe20003f0f018 */
[----:B------:R-:W-:Y:S11]  /*4c50*/  UP2UR UR47, UPR, URZ, 0x2 ;  /* 0x00000002ff2f7883 */ /* 0x000ff60008000000 */
[----:B------:R-:W-:Y:S01]  /*4c60*/  @!UPT UIADD3 URZ, UPT, UPT, URZ, URZ, URZ ;  /* 0x000000fffffff290 */ /* 0x000fe2000fffe0ff */
[----:B---3--:R-:W-:Y:S02]  /*4c70*/  @P0 SHF.R.U32.HI R0, RZ, 0x10, R5 ;  /* 0x00000010ff000819 */ /* 0x008fe40000011605 */
        /* <DEDUP_REMOVED lines=12> */
[----:B------:R-:W2:Y:S01]  /*4d40*/  LDCU UR12, c[0x0][0xb20] ;  /* 0x00016400ff0c77ac */ /* 0x000ea20008000800 */
[----:B------:R-:W-:Y:S02]  /*4d50*/  UIMAD.WIDE.U32 UR4, UR49, UR55, URZ ;  /* 0x00000037310472a5 */ /* 0x000fe4000f8e00ff */
[----:B------:R-:W-:Y:S02]  /*4d60*/  UIMAD.WIDE.U32 UR6, UR50, UR52, URZ ;  /* 0x00000034320672a5 */ /* 0x000fe4000f8e00ff */
[----:B------:R-:W-:Y:S02]  /*4d70*/  UISETP.NE.AND UP0, UPT, UR54, 0x1, UPT ;  /* 0x000000013600788c */ /* 0x000fe4000bf05270 */
[----:B------:R-:W-:Y:S02]  /*4d80*/  UIMAD.WIDE.U32 UR8, UR37, UR55, URZ ;  /* 0x00000037250872a5 */ /* 0x000fe4000f8e00ff */
[----:B------:R-:W-:Y:S02]  /*4d90*/  UIMAD.WIDE.U32 UR10, UR38, UR52, URZ ;  /* 0x00000034260a72a5 */ /* 0x000fe4000f8e00ff */
[----:B------:R-:W-:Y:S02]  /*4da0*/  UISETP.NE.AND UP1, UPT, UR43, 0x1, UPT ;  /* 0x000000012b00788c */ /* 0x000fe4000bf25270 */
[----:B------:R-:W-:Y:S01]  /*4db0*/  UISETP.NE.AND UP2, UPT, UR42, 0x1, UPT ;  /* 0x000000012a00788c */ /* 0x000fe2000bf45270 */
[----:B------:R-:W-:Y:S02]  /*4dc0*/  UMOV UR4, UR5 ;  /* 0x0000000500047c82 */ /* 0x000fe40008000000 */
[----:B--2---:R-:W-:Y:S03]  /*4dd0*/  USHF.R.U32.HI UR5, URZ, UR12, UR4 ;  /* 0x0000000cff057299 */ /* 0x004fe60008011604 */
[----:B------:R-:W-:Y:S02]  /*4de0*/  UMOV UR4, UR7 ;  /* 0x0000000700047c82 */ /* 0x000fe40008000000 */
[----:B------:R-:W-:Y:S02]  /*4df0*/  USHF.R.U32.HI UR7, URZ, UR53, UR4 ;  /* 0x00000035ff077299 */ /* 0x000fe40008011604 */
[----:B------:R-:W-:Y:S02]  /*4e00*/  USEL UR4, UR49, UR5, !UP0 ;  /* 0x0000000531047287 */ /* 0x000fe4000c000000 */
[----:B------:R-:W-:Y:S01]  /*4e10*/  USEL UR7, UR50, UR7, !UP1 ;  /* 0x0000000732077287 */ /* 0x000fe2000c800000 */
[----:B------:R-:W-:Y:S01]  /*4e20*/  UMOV UR5, UR9 ;  /* 0x0000000900057c82 */ /* 0x000fe20008000000 */
[----:B------:R-:W-:Y:S02]  /*4e30*/  UIMAD.WIDE.U32 UR8, UR4, UR40, URZ ;  /* 0x00000028040872a5 */ /* 0x000fe4000f8e00ff */
[----:B------:R-:W-:Y:S03]  /*4e40*/  USHF.R.U32.HI UR6, URZ, UR12, UR5 ;  /* 0x0000000cff067299 */ /* 0x000fe60008011605 */
[----:B------:R-:W-:Y:S01]  /*4e50*/  UMOV UR5, UR11 ;  /* 0x0000000b00057c82 */ /* 0x000fe20008000000 */
[----:B------:R-:W-:Y:S02]  /*4e60*/  UIMAD.WIDE.U32 UR10, UR7, UR40, URZ ;  /* 0x00000028070a72a5 */ /* 0x000fe4000f8e00ff */
[----:B------:R-:W-:Y:S02]  /*4e70*/  USHF.R.U32.HI UR12, URZ, UR53, UR5 ;  /* 0x00000035ff0c7299 */ /* 0x000fe40008011605 */
[----:B------:R-:W-:Y:S01]  /*4e80*/  USEL UR6, UR37, UR6, !UP0 ;  /* 0x0000000625067287 */ /* 0x000fe2000c000000 */
[----:B------:R-:W-:Y:S02]  /*4e90*/  UMOV UR5, UR9 ;  /* 0x0000000900057c82 */ /* 0x000fe40008000000 */
[----:B------:R-:W-:Y:S01]  /*4ea0*/  UMOV UR10, UR11 ;  /* 0x0000000b000a7c82 */ /* 0x000fe20008000000 */
[----:B------:R-:W-:Y:S02]  /*4eb0*/  @UP2 USHF.R.U32.HI UR4, URZ, UR41, UR5 ;  /* 0x00000029ff042299 */ /* 0x000fe40008011605 */
[----:B------:R-:W-:Y:S02]  /*4ec0*/  @UP2 USHF.R.U32.HI UR7, URZ, UR41, UR10 ;  /* 0x00000029ff072299 */ /* 0x000fe4000801160a */
[----:B------:R-:W-:Y:S02]  /*4ed0*/  UIMAD UR4, UR42, UR4, URZ ;  /* 0x000000042a0472a4 */ /* 0x000fe4000f8e02ff */
[----:B------:R-:W-:Y:S02]  /*4ee0*/  UIMAD.WIDE.U32 UR10, UR6, UR40, URZ ;  /* 0x00000028060a72a5 */ /* 0x000fe4000f8e00ff */
[----:B------:R-:W-:Y:S02]  /*4ef0*/  USEL UR5, UR38, UR12, !UP1 ;  /* 0x0000000c26057287 */ /* 0x000fe4000c800000 */
[----:B------:R-:W-:Y:S02]  /*4f00*/  UIMAD UR8, UR42, UR7, URZ ;  /* 0x000000072a0872a4 */ /* 0x000fe4000f8e02ff */
[----:B------:R-:W-:Y:S03]  /*4f10*/  UISETP.GE.AND UP0, UPT, UR6, UR4, UPT ;  /* 0x000000040600728c */ /* 0x000fe6000bf06270 */
[----:B------:R-:W-:Y:S01]  /*4f20*/  UMOV UR4, UR11 ;  /* 0x0000000b00047c82 */ /* 0x000fe20008000000 */
[----:B------:R-:W-:Y:S02]  /*4f30*/  UISETP.GE.OR UP0, UPT, UR5, UR8, UP0 ;  /* 0x000000080500728c */ /* 0x000fe40008706670 */
[----:B------:R-:W-:Y:S02]  /*4f40*/  USHF.R.U32.HI UR4, URZ, UR41, UR4 ;  /* 0x00000029ff047299 */ /* 0x000fe40008011604 */
[----:B------:R-:W-:Y:S02]  /*4f50*/  UIMAD.WIDE.U32 UR8, UR5, UR40, URZ ;  /* 0x00000028050872a5 */ /* 0x000fe4000f8e00ff */
[----:B------:R-:W-:Y:S02]  /*4f60*/  USEL UR11, UR6, UR4, !UP2 ;  /* 0x00000004060b7287 */ /* 0x000fe4000d000000 */
[----:B------:R-:W-:Y:S02]  /*4f70*/  UIADD3 UR8, UPT, UPT, -UR5, URZ, URZ ;  /* 0x000000ff05087290 */ /* 0x000fe4000fffe1ff */
[----:B------:R-:W-:Y:S01]  /*4f80*/  UIADD3 UR10, UPT, UPT, -UR11, URZ, URZ ;  /* 0x000000ff0b0a7290 */ /* 0x000fe2000fffe1ff */
[----:B------:R-:W-:Y:S01]  /*4f90*/  @!UP0 UMOV UR4, UR9 ;  /* 0x0000000900048c82 */ /* 0x000fe20008000000 */
[----:B------:R-:W-:Y:S02]  /*4fa0*/  UIADD3 UR9, UPT, UPT, -UR6, URZ, URZ ;  /* 0x000000ff06097290 */ /* 0x000fe4000fffe1ff */
[----:B------:R-:W-:Y:S02]  /*4fb0*/  @!UP0 USHF.R.U32.HI UR4, URZ, UR41, UR4 ;  /* 0x00000029ff048299 */ /* 0x000fe40008011604 */
[----:B------:R-:W-:Y:S02]  /*4fc0*/  UIMAD UR10, UR42, UR10, UR6 ;  /* 0x0000000a2a0a72a4 */ /* 0x000fe4000f8e0206 */
[----:B------:R-:W-:Y:S04]  /*4fd0*/  @!UP0 USEL UR4, UR5, UR4, !UP2 ;  /* 0x0000000405048287 */ /* 0x000fe8000d000000 */
[----:B------:R-:W-:Y:S02]  /*4fe0*/  @!UP0 UIMAD UR10, UR7, UR10, UR4 ;  /* 0x0000000a070a82a4 */ /* 0x000fe4000f8e0204 */
[----:B------:R-:W-:Y:S02]  /*4ff0*/  @!UP0 UIADD3 UR11, UPT, UPT, UR11, -UR4, URZ ;  /* 0x800000040b0b8290 */ /* 0x000fe4000fffe0ff */
[----:B------:R-:W-:Y:S02]  /*5000*/  UIMAD UR7, UR43, UR8, UR38 ;  /* 0x000000082b0772a4 */ /* 0x000fe4000f8e0226 */
[----:B------:R-:W-:Y:S02]  /*5010*/  @!UP0 UIMAD UR6, UR11, UR42, UR5 ;  /* 0x0000002a0b0682a4 */ /* 0x000fe4000f8e0205 */
[----:B------:R-:W-:Y:S01]  /*5020*/  UIMAD UR4, UR54, UR9, UR37 ;  /* 0x00000009360472a4 */ /* 0x000fe2000f8e0225 */
[----:B------:R-:W-:Y:S02]  /*5030*/  @!UP0 UMOV UR5, UR10 ;  /* 0x0000000a00058c82 */ /* 0x000fe40008000000 */
[----:B------:R-:W-:Y:S02]  /*5040*/  UIMAD UR38, UR5, UR43, UR7 ;  /* 0x0000002b052672a4 */ /* 0x000fe4000f8e0207 */
[----:B------:R-:W-:Y:S11]  /*5050*/  UIMAD UR37, UR6, UR54, UR4 ;  /* 0x00000036062572a4 */ /* 0x000ff6000f8e0204 */
[----:B------:R-:W-:Y:S01]  /*5060*/  @!UPT UIADD3 URZ, UPT, UPT, URZ, URZ, URZ ;  /* 0x000000fffffff290 */ /* 0x000fe2000fffe0ff */
.L_x_84:
[----:B------:R-:W-:Y:S01]  /*5070*/  UISETP.NE.AND UP0, UPT, UR39, 0x1, UPT ;  /* 0x000000012700788c */ /* 0x000fe2000bf05270 */
[----:B------:R-:W-:Y:S10]  /*5080*/  IADD3 R81, PT, PT, R81, 0x1, RZ ;  /* 0x0000000151517810 */ /* 0x000ff40007ffe0ff */
[----:B------:R-:W2:Y:S01]  /*5090*/  @!UP0 LDCU.128 UR12, c[0x0][0xb10] ;  /* 0x00016200ff0c87ac */ /* 0x000ea20008000c00 */
[----:B------:R-:W3:Y:S01]  /*50a0*/  @!UP0 LDCU UR5, c[0x0][0xb0c] ;  /* 0x00016180ff0587ac */ /* 0x000ee20008000800 */
[----:B------:R-:W4:Y:S01]  /*50b0*/  @!UP0 LDCU UR10, c[0x0][0xb20] ;  /* 0x00016400ff0a87ac */ /* 0x000f220008000800 */
[----:B--2---:R-:W-:Y:S02]  /*50c0*/  UIMAD.WIDE.U32 UR8, UR38, UR12, URZ ;  /* 0x0000000c260872a5 */ /* 0x004fe4000f8e00ff */
[----:B------:R-:W-:Y:S02]  /*50d0*/  UIMAD.WIDE.U32 UR6, UR37, UR15, URZ ;  /* 0x0000000f250672a5 */ /* 0x000fe4000f8e00ff */
[----:B------:R-:W-:Y:S03]  /*50e0*/  @!UP0 UISETP.NE.AND UP1, UPT, UR14, 0x1, UPT ;  /* 0x000000010e00888c */ /* 0x000fe6000bf25270 */
[----:B------:R-:W-:Y:S01]  /*50f0*/  @!UP0 UMOV UR4, UR9 ;  /* 0x0000000900048c82 */ /* 0x000fe20008000000 */
[----:B---3--:R-:W-:Y:S02]  /*5100*/  @!UP0 UISETP.NE.AND UP2, UPT, UR5, 0x1, UPT ;  /* 0x000000010500888c */ /* 0x008fe4000bf45270 */
[----:B------:R-:W-:Y:S01]  /*5110*/  @!UP0 USHF.R.U32.HI UR4, URZ, UR13, UR4 ;  /* 0x0000000dff048299 */ /* 0x000fe20008011604 */
[----:B------:R-:W-:Y:S02]  /*5120*/  @!UP0 UMOV UR6, UR7 ;  /* 0x0000000700068c82 */ /* 0x000fe40008000000 */
[----:B----4-:R-:W-:Y:S02]  /*5130*/  @!UP0 USHF.R.U32.HI UR6, URZ, UR10, UR6 ;  /* 0x0000000aff068299 */ /* 0x010fe40008011606 */
[----:B------:R-:W-:Y:S02]  /*5140*/  @!UP0 USEL UR7, UR38, UR4, !UP2 ;  /* 0x0000000426078287 */ /* 0x000fe4000d000000 */
[----:B------:R-:W-:Y:S04]  /*5150*/  @!UP0 USEL UR6, UR37, UR6, !UP1 ;  /* 0x0000000625068287 */ /* 0x000fe8000c800000 */
[----:B------:R-:W-:Y:S02]  /*5160*/  @!UP0 UIADD3 UR4, UPT, UPT, -UR7, UR6, URZ ;  /* 0x0000000607048290 */ /* 0x000fe4000fffe1ff */
[----:B------:R-:W-:Y:S02]  /*5170*/  @!UP0 UIADD3 UR6, UPT, UPT, UR7, -UR6, URZ ;  /* 0x8000000607068290 */ /* 0x000fe4000fffe0ff */
[----:B------:R-:W-:Y:S02]  /*5180*/  @!UP0 UIMAD UR38, UR4, UR5, UR38 ;  /* 0x00000005042682a4 */ /* 0x000fe4000f8e0226 */
[----:B------:R-:W-:Y:S02]  /*5190*/  @!UP0 UIMAD UR37, UR6, UR14, UR37 ;  /* 0x0000000e062582a4 */ /* 0x000fe4000f8e0225 */
[----:B------:R-:W-:Y:S09]  /*51a0*/  ULOP3.LUT UP0, URZ, UR56, 0x1b0, URZ, 0xc0, !UPT ;  /* 0x000001b038ff7892 */ /* 0x000ff2000f80c0ff */
[----:B------:R-:W-:Y:S05]  /*51b0*/  BRA.U !UP0, `(.L_x_85) ;  /* 0x0000000108407547 */ /* 0x000fea000b800000 */
[----:B------:R-:W2:Y:S01]  /*51c0*/  LDCU.64 UR8, c[0x4][0x80] ;  /* 0x01001000ff0877ac */ /* 0x000ea20008000a00 */
[----:B------:R-:W-:Y:S01]  /*51d0*/  MOV R3, 0x0 ;  /* 0x0000000000037802 */ /* 0x000fe20000000f00 */
[----:B------:R-:W-:Y:S02]  /*51e0*/  HFMA2 R12, -RZ, RZ, 0, 5.9604644775390625e-08 ;  /* 0x00000001ff0c7431 */ /* 0x000fe400000001ff */
[----:B------:R-:W-:Y:S02]  /*51f0*/  IMAD.MOV.U32 R8, RZ, RZ, 0x70 ;  /* 0x00000070ff087424 */ /* 0x000fe400078e00ff */
[----:B------:R-:W-:Y:S01]  /*5200*/  IMAD.MOV.U32 R13, RZ, RZ, RZ ;  /* 0x000000ffff0d7224 */ /* 0x000fe200078e00ff */
[----:B------:R-:W3:Y:S01]  /*5210*/  LDCU.64 UR6, c[0x4][0x88] ;  /* 0x01001100ff0677ac */ /* 0x000ee20008000a00 */
[----:B------:R-:W4:Y:S01]  /*5220*/  LDC.64 R2, c[0x4][R3] ;  /* 0x0100000003027b82 */ /* 0x000f220000000a00 */
[----:B------:R-:W1:Y:S01]  /*5230*/  LDCU.64 UR4, c[0x4][0x8] ;  /* 0x01000100ff0477ac */ /* 0x000e620008000a00 */
[----:B--2---:R-:W-:Y:S01]  /*5240*/  MOV R5, UR9 ;  /* 0x0000000900057c02 */ /* 0x004fe20008000f00 */
[----:B------:R-:W-:Y:S01]  /*5250*/  IMAD.U32 R4, RZ, RZ, UR8 ;  /* 0x00000008ff047e24 */ /* 0x000fe2000f8e00ff */
[----:B---3--:R-:W-:Y:S01]  /*5260*/  MOV R7, UR7 ;  /* 0x0000000700077c02 */ /* 0x008fe20008000f00 */
[----:B------:R-:W-:Y:S01]  /*5270*/  IMAD.U32 R6, RZ, RZ, UR6 ;  /* 0x00000006ff067e24 */ /* 0x000fe2000f8e00ff */
[----:B-1----:R-:W-:Y:S01]  /*5280*/  MOV R11, UR5 ;  /* 0x00000005000b7c02 */ /* 0x002fe20008000f00 */
[----:B------:R-:W-:Y:S02]  /*5290*/  IMAD.U32 R10, RZ, RZ, UR4 ;  /* 0x00000004ff0a7e24 */ /* 0x000fe4000f8e00ff */
[----:B------:R-:W-:Y:S07]  /*52a0*/  LEPC R20, `(.L_x_85) ;  /* 0x000000001014794e */ /* 0x000fee0000000000 */
[----:B----45:R-:W-:Y:S05]  /*52b0*/  CALL.ABS.NOINC R2 ;  /* 0x0000000002007343 */ /* 0x030fea0003c00000 */
.L_x_85:
[----:B------:R-:W-:Y:S01]  /*52c0*/  LOP3.LUT P0, RZ, R85, 0x1b0, RZ, 0xc0, !PT ;  /* 0x000001b055ff7812 */ /* 0x000fe2000780c0ff */
[----:B------:R-:W-:Y:S11]  /*52d0*/  BSSY.RECONVERGENT B6, `(.L_x_86) ;  /* 0x0000013000067945 */ /* 0x000ff60003800200 */
[----:B------:R-:W-:Y:S01]  /*52e0*/  @!UPT UIADD3 URZ, UPT, UPT, URZ, URZ, URZ ;  /* 0x000000fffffff290 */ /* 0x000fe2000fffe0ff */
[----:B------:R-:W-:Y:S05]  /*52f0*/  @!P0 BRA `(.L_x_87) ;  /* 0x0000000000408947 */ /* 0x000fea0003800000 */
        /* <DEDUP_REMOVED lines=16> */
.L_x_87:
[----:B------:R-:W-:Y:S05]  /*5400*/  BSYNC.RECONVERGENT B6 ;  /* 0x0000000000067941 */ /* 0x000fea0003800200 */
.L_x_86:
[----:B------:R-:W-:Y:S01]  /*5410*/  ISETP.NE.U32.AND P3, PT, R74, RZ, PT ;  /* 0x000000ff4a00720c */ /* 0x000fe20003f65070 */
[----:B------:R-:W-:Y:S01]  /*5420*/  UISETP.NE.AND UP1, UPT, UR61, URZ, UPT ;  /* 0x000000ff3d00728c */ /* 0x000fe2000bf25270 */
[----:B------:R-:W-:Y:S02]  /*5430*/  ISETP.NE.U32.AND P4, PT, R70, RZ, PT ;  /* 0x000000ff4600720c */ /* 0x000fe40003f85070 */
[----:B------:R-:W-:Y:S02]  /*5440*/  ISETP.NE.AND.EX P3, PT, R75, RZ, PT, P3 ;  /* 0x000000ff4b00720c */ /* 0x000fe40003f65330 */
[----:B------:R-:W-:Y:S02]  /*5450*/  PLOP3.LUT P1, PT, PT, PT, PT, 0x8, 0x80 ;  /* 0x000000000080781c */ /* 0x000fe40003f2e170 */
[----:B------:R-:W-:Y:S02]  /*5460*/  PLOP3.LUT P0, PT, PT, PT, UP1, 0x80, 0x8 ;  /* 0x000000000008781c */ /* 0x000fe40003f0f018 */
[----:B------:R-:W-:Y:S02]  /*5470*/  ISETP.NE.AND.EX P4, PT, R71, RZ, PT, P4 ;  /* 0x000000ff4700720c */ /* 0x000fe40003f85340 */
[----:B------:R-:W2:Y:S09]  /*5480*/  @UP1 LDCU.64 UR4, c[0x0][0x888] ;  /* 0x00011100ff0417ac */ /* 0x000eb20008000a00 */
[----:B------:R-:W-:Y:S01]  /*5490*/  @P0 PLOP3.LUT P1, PT, P3, PT, PT, 0x80, 0x8 ;  /* 0x000000000008081c */ /* 0x000fe20001f2f070 */
[----:B--2---:R-:W-:Y:S04]  /*54a0*/  @UP1 UISETP.NE.U32.AND UP0, UPT, UR4, URZ, UPT ;  /* 0x000000ff0400128c */ /* 0x004fe8000bf05070 */
[----:B------:R-:W-:Y:S04]  /*54b0*/  @UP1 UISETP.NE.AND.EX UP0, UPT, UR5, URZ, UPT, UP0 ;  /* 0x000000ff0500128c */ /* 0x000fe8000bf05300 */
[----:B------:R-:W-:Y:S01]  /*54c0*/  @UP1 USEL UR4, URZ, 0xffffffff, UP0 ;  /* 0xffffffffff041887 */ /* 0x000fe20008000000 */
[----:B------:R-:W-:Y:S11]  /*54d0*/  @!P3 BRA `(.L_x_88) ;  /* 0x000000000030b947 */ /* 0x000ff60003800000 */
[----:B------:R-:W-:Y:S01]  /*54e0*/  ISETP.NE.U32.AND P2, PT, R72, RZ, PT ;  /* 0x000000ff4800720c */ /* 0x000fe20003f45070 */
[----:B------:R-:W2:Y:S01]  /*54f0*/  LDCU.64 UR6, c[0x0][0x358] ;  /* 0x00006b00ff0677ac */ /* 0x000ea20008000a00 */
[----:B------:R-:W-:Y:S02]  /*5500*/  IMAD.MOV.U32 R79, RZ, RZ, 0x1 ;  /* 0x00000001ff4f7424 */ /* 0x000fe400078e00ff */
[----:B------:R-:W-:Y:S11]  /*5510*/  ISETP.NE.AND.EX P2, PT, R73, RZ, PT, P2 ;  /* 0x000000ff4900720c */ /* 0x000ff60003f45320 */
[----:B------:R-:W-:Y:S02]  /*5520*/  @!UPT UIADD3 URZ, UPT, UPT, URZ, URZ, URZ ;  /* 0x000000fffffff290 */ /* 0x000fe4000fffe0ff */
[----:B------:R-:W3:Y:S01]  /*5530*/  @P2 LDC.64 R2, c[0x0][0x888] ;  /* 0x00022200ff022b82 */ /* 0x000ee20000000a00 */
[----:B-1----:R-:W-:Y:S04]  /*5540*/  @P2 IMAD R0, R74, UR36, RZ ;  /* 0x000000244a002c24 */ /* 0x002fe8000f8e02ff */
[----:B---3--:R-:W-:Y:S04]  /*5550*/  @P2 IMAD.WIDE R2, R0, 0x4, R2 ;  /* 0x0000000400022825 */ /* 0x008fe800078e0202 */
[----:B------:R-:W-:Y:S01]  /*5560*/  HFMA2 R0, -RZ, RZ, 0, 5.9604644775390625e-08 ;  /* 0x00000001ff007431 */ /* 0x000fe200000001ff */
[----:B--2--5:R2:W5:Y:S04]  /*5570*/  @P2 LDG.E R39, desc[UR6][R2.64] ;  /* 0x0000000602272981 */ /* 0x024568000c1e1900 */
[----:B------:R-:W-:Y:S01]  /*5580*/  @!P2 PRMT R79, R0, 0x7610, R79 ;  /* 0x00007610004fa816 */ /* 0x000fe2000000004f */
[----:B--2---:R-:W3:Y:S06]  /*5590*/  @!P2 LDC R39, c[0x0][0x880] ;  /* 0x00022000ff27ab82 */ /* 0x004eec0000000800 */
.L_x_88:
[----:B------:R-:W-:Y:S05]  /*55a0*/  @!P4 BRA `(.L_x_89) ;  /* 0x000000000024c947 */ /* 0x000fea0003800000 */
[----:B------:R-:W-:Y:S01]  /*55b0*/  ISETP.NE.U32.AND P2, PT, R68, RZ, PT ;  /* 0x000000ff4400720c */ /* 0x000fe20003f45070 */
[----:B------:R-:W2:Y:S03]  /*55c0*/  LDCU.64 UR6, c[0x0][0x358] ;  /* 0x00006b00ff0677ac */ /* 0x000ea60008000a00 */
[----:B------:R-:W-:Y:S11]  /*55d0*/  ISETP.NE.AND.EX P2, PT, R69, RZ, PT, P2 ;  /* 0x000000ff4500720c */ /* 0x000ff60003f45320 */
[----:B------:R-:W-:Y:S02]  /*55e0*/  @!UPT UIADD3 URZ, UPT, UPT, URZ, URZ, URZ ;  /* 0x000000fffffff290 */ /* 0x000fe4000fffe0ff */
[----:B------:R-:W4:Y:S01]  /*55f0*/  @P2 LDC.64 R2, c[0x0][0x8a8] ;  /* 0x00022a00ff022b82 */ /* 0x000f220000000a00 */
[----:B-1----:R-:W-:Y:S04]  /*5600*/  @P2 IMAD R0, R70, UR36, RZ ;  /* 0x0000002446002c24 */ /* 0x002fe8000f8e02ff */
[----:B----4-:R-:W-:Y:S05]  /*5610*/  @P2 IMAD.WIDE R2, R0, 0x4, R2 ;  /* 0x0000000400022825 */ /* 0x010fea00078e0202 */
[----:B--2--5:R2:W5:Y:S02]  /*5620*/  @P2 LDG.E R38, desc[UR6][R2.64] ;  /* 0x0000000602262981 */ /* 0x024564000c1e1900 */
[----:B--2---:R-:W4:Y:S02]  /*5630*/  @!P2 LDC R38, c[0x0][0x8a0] ;  /* 0x00022800ff26ab82 */ /* 0x004f240000000800 */
.L_x_89:
[----:B---3-5:R-:W-:Y:S01]  /*5640*/  @P0 FSETP.NEU.AND P4, PT, R39, RZ, PT ;  /* 0x000000ff2700020b */ /* 0x028fe20003f8d000 */
[----:B-1----:R-:W-:Y:S01]  /*5650*/  IMAD.U32 R0, RZ, RZ, UR4 ;  /* 0x00000004ff007e24 */ /* 0x002fe2000f8e00ff */
[----:B------:R-:W-:Y:S01]  /*5660*/  @P0 LOP3.LUT P2, RZ, R79, 0xff, RZ, 0xc0, !PT ;  /* 0x000000ff4fff0812 */ /* 0x000fe2000784c0ff */
[----:B------:R-:W-:Y:S01]  /*5670*/  BSSY B1, `(.L_x_90) ;  /* 0x0000039000017945 */ /* 0x000fe20003800000 */
[----:B------:R-:W-:Y:S02]  /*5680*/  @P0 SEL R2, RZ, 0xffffffff, P4 ;  /* 0xffffffffff020807 */ /* 0x000fe40002000000 */
[----:B------:R-:W-:Y:S02]  /*5690*/  CS2R R66, SRZ ;  /* 0x0000000000427805 */ /* 0x000fe4000001ff00 */
[----:B------:R-:W-:Y:S02]  /*56a0*/  LEA R22, R36, UR44, 0x3 ;  /* 0x0000002c24167c11 */ /* 0x000fe4000f8e18ff */
[----:B------:R-:W-:Y:S02]  /*56b0*/  CS2R R64, SRZ ;  /* 0x0000000000407805 */ /* 0x000fe4000001ff00 */
[----:B------:R-:W-:Y:S02]  /*56c0*/  @P1 SEL R2, R0, R2, !P2 ;  /* 0x0000000200021207 */ /* 0x000fe40005000000 */
[----:B------:R-:W-:Y:S02]  /*56d0*/  CS2R R18, SRZ ;  /* 0x0000000000127805 */ /* 0x000fe4000001ff00 */
[----:B------:R-:W-:Y:S02]  /*56e0*/  SHF.L.U32 R3, R84, 0x1f, RZ ;  /* 0x0000001f54037819 */ /* 0x000fe400000006ff */
[----:B------:R-:W-:Y:S02]  /*56f0*/  CS2R R16, SRZ ;  /* 0x0000000000107805 */ /* 0x000fe4000001ff00 */
[----:B------:R-:W-:Y:S02]  /*5700*/  @P0 LOP3.LUT R2, R2, 0x1, RZ, 0xc0, !PT ;  /* 0x0000000102020812 */ /* 0x000fe400078ec0ff */
[----:B------:R-:W-:Y:S02]  /*5710*/  PLOP3.LUT P5, PT, PT, PT, PT, 0x8, 0x80 ;  /* 0x000000000080781c */ /* 0x000fe40003fae170 */
[----:B------:R-:W-:Y:S02]  /*5720*/  ISETP.NE.U32.OR P1, PT, R2, 0x1, !P0 ;  /* 0x000000010200780c */ /* 0x000fe40004725470 */
[----:B------:R-:W-:Y:S11]  /*5730*/  LEA.HI R2, R36, R36, RZ, 0x1 ;  /* 0x0000002424027211 */ /* 0x000ff600078f08ff */
[----:B------:R-:W-:Y:S04]  /*5740*/  @P1 SHF.L.U32 R0, R82, 0x1f, RZ ;  /* 0x0000001f52001819 */ /* 0x000fe800000006ff */
[----:B------:R1:W2:Y:S01]  /*5750*/  @P1 SYNCS.PHASECHK.TRANS64.TRYWAIT P0, [UR44+0x30], R0 ;  /* 0x00003000ff0015a7 */ /* 0x0002a2000800112c */
[----:B------:R3:W3:Y:S01]  /*5760*/  SYNCS.PHASECHK.TRANS64.TRYWAIT P4, [R22+URZ+0x70], R3 ;  /* 0x00007003160075a7 */ /* 0x0006e200080811ff */
[C---:B-1----:R-:W-:Y:S01]  /*5770*/  IMAD.SHL.U32 R0, R2.reuse, 0x20, RZ ;  /* 0x0000002002007824 */ /* 0x042fe200078e00ff */
[----:B------:R-:W-:Y:S04]  /*5780*/  LOP3.LUT R2, R2, 0xffe, RZ, 0xc0, !PT ;  /* 0x00000ffe02027812 */ /* 0x000fe800078ec0ff */
[----:B------:R-:W-:Y:S01]  /*5790*/  LOP3.LUT R0, R0, 0xffffffc0, RZ, 0xc0, !PT ;  /* 0xffffffc000007812 */ /* 0x000fe200078ec0ff */
[----:B------:R-:W-:Y:S04]  /*57a0*/  IMAD.IADD R2, R36, 0x1, -R2 ;  /* 0x0000000124027824 */ /* 0x000fe800078e0a02 */
[----:B------:R-:W-:Y:S04]  /*57b0*/  IMAD.IADD R0, R37, 0x1, R0 ;  /* 0x0000000125007824 */ /* 0x000fe800078e0200 */
[----:B------:R-:W-:Y:S01]  /*57c0*/  IMAD R2, R2, 0x100000, R0 ;  /* 0x0010000002027824 */ /* 0x000fe200078e0200 */
[----:B--2---:R-:W-:Y:S01]  /*57d0*/  @P1 PLOP3.LUT P5, PT, P0, PT, PT, 0x8, 0x80 ;  /* 0x000000000080181c */ /* 0x004fe200007ae170 */
[----:B------:R-:W-:Y:S01]  /*57e0*/  @!UPT UIADD3 URZ, UPT, UPT, URZ, URZ, URZ ;  /* 0x000000fffffff290 */ /* 0x000fe2000fffe0ff */
[----:B---3--:R-:W-:Y:S11]  /*57f0*/  @!P1 BRA `(.L_x_91) ;  /* 0x0000000000809947 */ /* 0x008ff60003800000 */
[----:B------:R-:W-:Y:S01]  /*5800*/  ISETP.NE.U32.AND P0, PT, RZ, UR58, PT ;  /* 0x0000003aff007c0c */ /* 0x000fe2000bf05070 */
[----:B------:R-:W-:Y:S01]  /*5810*/  BSSY B0, `(.L_x_92) ;  /* 0x0000012000007945 */ /* 0x000fe20003800000 */
[----:B------:R-:W-:Y:S02]  /*5820*/  FSETP.NEU.AND P2, PT, R39, RZ, PT ;  /* 0x000000ff2700720b */ /* 0x000fe40003f4d000 */
[----:B------:R-:W-:Y:S02]  /*5830*/  CS2R R18, SRZ ;  /* 0x0000000000127805 */ /* 0x000fe4000001ff00 */
[----:B------:R-:W-:Y:S02]  /*5840*/  ISETP.NE.AND.EX P0, PT, RZ, UR59, PT, P0 ;  /* 0x0000003bff007c0c */ /* 0x000fe4000bf05300 */
[----:B------:R-:W-:Y:S02]  /*5850*/  CS2R R16, SRZ ;  /* 0x0000000000107805 */ /* 0x000fe4000001ff00 */
[----:B------:R-:W-:Y:S02]  /*5860*/  LOP3.LUT P1, RZ, R79, 0xff, RZ, 0xc0, !PT ;  /* 0x000000ff4fff7812 */ /* 0x000fe4000782c0ff */
[----:B------:R-:W-:Y:S02]  /*5870*/  CS2R R66, SRZ ;  /* 0x0000000000427805 */ /* 0x000fe4000001ff00 */
[----:B------:R-:W-:Y:S02]  /*5880*/  SEL R0, RZ, 0xffffffff, P2 ;  /* 0xffffffffff007807 */ /* 0x000fe40001000000 */
[----:B------:R-:W-:Y:S02]  /*5890*/  CS2R R64, SRZ ;  /* 0x0000000000407805 */ /* 0x000fe4000001ff00 */
[----:B------:R-:W-:Y:S04]  /*58a0*/  SEL R4, RZ, 0xffffffff, P0 ;  /* 0xffffffffff047807 */ /* 0x000fe80000000000 */
[----:B------:R-:W-:Y:S04]  /*58b0*/  @P3 SEL R0, R4, R0, !P1 ;  /* 0x0000000004003207 */ /* 0x000fe80004800000 */
[----:B------:R-:W-:Y:S04]  /*58c0*/  LOP3.LUT R0, R0, 0x1, RZ, 0xc0, !PT ;  /* 0x0000000100007812 */ /* 0x000fe800078ec0ff */
[----:B------:R-:W-:Y:S01]  /*58d0*/  ISETP.NE.U32.AND P0, PT, R0, 0x1, PT ;  /* 0x000000010000780c */ /* 0x000fe20003f05070 */
[----:B------:R-:W-:Y:S01]  /*58e0*/  @!UPT UIADD3 URZ, UPT, UPT, URZ, URZ, URZ ;  /* 0x000000fffffff290 */ /* 0x000fe2000fffe0ff */
[----:B------:R-:W-:Y:S11]  /*58f0*/  @!P5 BRA `(.L_x_93) ;  /* 0x00000000000cd947 */ /* 0x000ff60003800000 */
[----:B------:R-:W-:Y:S04]  /*5900*/  SHF.L.U32 R4, R82, 0x1f, RZ ;  /* 0x0000001f52047819 */ /* 0x000fe800000006ff */
[----:B------:R-:W1:Y:S02]  /*5910*/  SYNCS.PHASECHK.TRANS64.TRYWAIT P1, [UR44+0x30], R4 ;  /* 0x00003004ff0075a7 */ /* 0x000e64000802112c */
[----:B-1----:R-:W-:Y:S05]  /*5920*/  @!P1 BRA `(.L_x_94) ;  /* 0x0000001400389947 */ /* 0x002fea0003800000 */
.L_x_93:
[----:B------:R-:W-:Y:S05]  /*5930*/  BSYNC B0 ;  /* 0x0000000000007941 */ /* 0x000fea0003800000 */
.L_x_92:
[----:B------:R2:W3:Y:S01]  /*5940*/  @P0 LDS.128 R16, [R78+UR44+0x200] ;  /* 0x0002002c4e100984 */ /* 0x0004e20008000c00 */
[----:B------:R-:W-:Y:S01]  /*5950*/  UIADD3 UR4, UPT, UPT, UR44, 0x38, URZ ;  /* 0x000000382c047890 */ /* 0x000fe2000fffe0ff */
[----:B------:R-:W-:Y:S02]  /*5960*/  LOP3.LUT R82, R82, 0x1, RZ, 0x3c, !PT ;  /* 0x0000000152527812 */ /* 0x000fe400078e3cff */
[----:B------:R2:W1:Y:S01]  /*5970*/  @P0 LDS.128 R64, [R77+0x10] ;  /* 0x000010004d400984 */ /* 0x0004620000000c00 */
[----:B------:R-:W-:Y:S01]  /*5980*/  UPRMT UR4, UR48, 0x654, UR4 ;  /* 0x0000065430047896 */ /* 0x000fe20008000004 */
[----:B------:R-:W-:Y:S01]  /*5990*/  @!PT LDS RZ, [RZ] ;  /* 0x00000000fffff984 */ /* 0x000fe20000000800 */
[----:B------:R-:W-:Y:S01]  /*59a0*/  @!PT LDS RZ, [RZ] ;  /* 0x00000000fffff984 */ /* 0x000fe20000000800 */
[----:B------:R-:W-:Y:S01]  /*59b0*/  @!PT LDS RZ, [RZ] ;  /* 0x00000000fffff984 */ /* 0x000fe20000000800 */
[----:B------:R-:W-:Y:S01]  /*59c0*/  @!PT LDS RZ, [RZ] ;  /* 0x00000000fffff984 */ /* 0x000fe20000000800 */
[----:B------:R5:W-:Y:S06]  /*59d0*/  MEMBAR.ALL.CTA ;  /* 0x0000000000007992 */ /* 0x000bec0000008000 */
[----:B-----5:R-:W5:Y:S02]  /*59e0*/  FENCE.VIEW.ASYNC.S ;  /* 0x00000000000073c6 */ /* 0x020f640000000000 */
[----:B-----5:R-:W-:Y:S03]  /*59f0*/  SYNCS.ARRIVE.TRANS64.RED.A1T0 RZ, [UR4], RZ ;  /* 0x000000ffffff79a7 */ /* 0x020fe60008100404 */
.L_x_91:
[----:B------:R-:W-:Y:S05]  /*5a00*/  BSYNC B1 ;  /* 0x0000000000017941 */ /* 0x000fea0003800000 */
.L_x_90:
[----:B-1----:R-:W-:Y:S04]  /*5a10*/  SHF.R.U32.HI R0, RZ, 0x15, R2 ;  /* 0x00000015ff007819 */ /* 0x002fe80000011602 */
[----:B------:R-:W-:Y:S01]  /*5a20*/  LOP3.LUT P0, RZ, R0, 0x3, R80, 0x48, !PT ;  /* 0x0000000300ff7812 */ /* 0x000fe20007804850 */
[----:B------:R-:W-:Y:S01]  /*5a30*/  @!UPT UIADD3 URZ, UPT, UPT, URZ, URZ, URZ ;  /* 0x000000fffffff290 */ /* 0x000fe2000fffe0ff */
[----:B------:R-:W-:Y:S11]  /*5a40*/  @P4 BRA `(.L_x_95) ;  /* 0x0000000000084947 */ /* 0x000ff60003800000 */
[----:B------:R-:W1:Y:S02]  /*5a50*/  SYNCS.PHASECHK.TRANS64.TRYWAIT P1, [R22+URZ+0x70], R3 ;  /* 0x00007003160075a7 */ /* 0x000e6400080211ff */
[----:B-1----:R-:W-:Y:S05]  /*5a60*/  @!P1 BRA `(.L_x_96) ;  /* 0x0000001400009947 */ /* 0x002fea0003800000 */
.L_x_95:
[----:B------:R-:W-:Y:S05]  /*5a70*/  @!P0 BRA `(.L_x_97) ;  /* 0x0000000000408947 */ /* 0x000fea0003800000 */
[----:B------:R-:W1:Y:S01]  /*5a80*/  LDCU.64 UR8, c[0x4][0x70] ;  /* 0x01000e00ff0877ac */ /* 0x000e620008000a00 */
[----:B------:R-:W-:Y:S01]  /*5a90*/  MOV R15, 0x0 ;  /* 0x00000000000f7802 */ /* 0x000fe20000000f00 */
[----:B------:R-:W-:Y:S02]  /*5aa0*/  HFMA2 R12, -RZ, RZ, 0, 5.9604644775390625e-08 ;  /* 0x00000001ff0c7431 */ /* 0x000fe400000001ff */
[----:B------:R-:W-:Y:S02]  /*5ab0*/  IMAD.MOV.U32 R8, RZ, RZ, 0x192 ;  /* 0x00000192ff087424 */ /* 0x000fe400078e00ff */
[----:B------:R-:W-:Y:S01]  /*5ac0*/  IMAD.MOV.U32 R13, RZ, RZ, RZ ;  /* 0x000000ffff0d7224 */ /* 0x000fe200078e00ff */
[----:B------:R-:W5:Y:S01]  /*5ad0*/  LDCU.64 UR6, c[0x4][0x78] ;  /* 0x01000f00ff0677ac */ /* 0x000f620008000a00 */
[----:B------:R-:W2:Y:S01]  /*5ae0*/  LDC.64 R14, c[0x4][R15] ;  /* 0x010000000f0e7b82 */ /* 0x000ea20000000a00 */
[----:B------:R-:W3:Y:S01]  /*5af0*/  LDCU.64 UR4, c[0x4][0x10] ;  /* 0x01000200ff0477ac */ /* 0x000ee20008000a00 */
[----:B-1----:R-:W-:Y:S01]  /*5b00*/  MOV R5, UR9 ;  /* 0x0000000900057c02 */ /* 0x002fe20008000f00 */
[----:B------:R-:W-:Y:S01]  /*5b10*/  IMAD.U32 R4, RZ, RZ, UR8 ;  /* 0x00000008ff047e24 */ /* 0x000fe2000f8e00ff */
[----:B-----5:R-:W-:Y:S01]  /*5b20*/  MOV R7, UR7 ;  /* 0x0000000700077c02 */ /* 0x020fe20008000f00 */
[----:B------:R-:W-:Y:S01]  /*5b30*/  IMAD.U32 R6, RZ, RZ, UR6 ;  /* 0x00000006ff067e24 */ /* 0x000fe2000f8e00ff */
[----:B---3--:R-:W-:Y:S01]  /*5b40*/  MOV R11, UR5 ;  /* 0x00000005000b7c02 */ /* 0x008fe20008000f00 */
[----:B------:R-:W-:Y:S02]  /*5b50*/  IMAD.U32 R10, RZ, RZ, UR4 ;  /* 0x00000004ff0a7e24 */ /* 0x000fe4000f8e00ff */
[----:B------:R-:W-:Y:S07]  /*5b60*/  LEPC R20, `(.L_x_97) ;  /* 0x000000001014794e */ /* 0x000fee0000000000 */
[----:B--2-4-:R-:W-:Y:S05]  /*5b70*/  CALL.ABS.NOINC R14 ;  /* 0x000000000e007343 */ /* 0x014fea0003c00000 */
.L_x_97:
[----:B------:R-:W-:Y:S01]  /*5b80*/  LOP3.LUT P0, RZ, R76, 0x60, RZ, 0xc0, !PT ;  /* 0x000000604cff7812 */ /* 0x000fe2000780c0ff */
[----:B------:R-:W-:Y:S05]  /*5b90*/  WARPSYNC.ALL ;  /* 0x0000000000007948 */ /* 0x000fea0003800000 */
[----:B------:R-:W-:Y:S01]  /*5ba0*/  R2UR UR4, R2 ;  /* 0x00000000020472ca */ /* 0x000fe200000e0000 */
[----:B------:R-:W-:Y:S01]  /*5bb0*/  BSSY.RECONVERGENT B0, `(.L_x_98) ;  /* 0x000009f000007945 */ /* 0x000fe20003800200 */
[-C--:B---3--:R-:W-:Y:S02]  /*5bc0*/  F2FP.F16.E5M2.UNPACK_B R2, R16.reuse ;  /* 0x00000010ff02723e */ /* 0x088fe400020004ff */
[----:B------:R-:W-:Y:S02]  /*5bd0*/  F2FP.F16.E5M2.UNPACK_B R16, R16.H1 ;  /* 0x00000010ff10723e */ /* 0x000fe400030004ff */
[----:B------:R-:W-:Y:S01]  /*5be0*/  R2UR UR5, R22 ;  /* 0x00000000160572ca */ /* 0x000fe200000e0000 */
[----:B------:R-:W-:Y:S01]  /*5bf0*/  HADD2.F32 R0, -RZ, R2.H0_H0 ;  /* 0x20000002ff007230 */ /* 0x000fe20000004100 */
[-C--:B------:R-:W-:Y:S01]  /*5c00*/  F2FP.F16.E5M2.UNPACK_B R42, R17.reuse ;  /* 0x00000011ff2a723e */ /* 0x080fe200020004ff */
[--C-:B------:R-:W-:Y:S01]  /*5c10*/  HADD2.F32 R3, -RZ, R16.reuse.H0_H0 ;  /* 0x20000010ff037230 */ /* 0x100fe20000004100 */
[----:B------:R-:W-:Y:S01]  /*5c20*/  F2FP.F16.E5M2.UNPACK_B R44, R17.H1 ;  /* 0x00000011ff2c723e */ /* 0x000fe200030004ff */
[----:B------:R-:W-:Y:S01]  /*5c30*/  HADD2.F32 R40, -RZ, R16.H1_H1 ;  /* 0x30000010ff287230 */ /* 0x000fe20000004100 */
[-C--:B------:R-:W-:Y:S01]  /*5c40*/  F2FP.F16.E5M2.UNPACK_B R46, R18.reuse ;  /* 0x00000012ff2e723e */ /* 0x080fe200020004ff */
[----:B------:R-:W-:Y:S01]  /*5c50*/  HADD2.F32 R2, -RZ, R2.H1_H1 ;  /* 0x30000002ff027230 */ /* 0x000fe20000004100 */
[----:B------:R-:W-:Y:S01]  /*5c60*/  F2FP.F16.E5M2.UNPACK_B R48, R18.H1 ;  /* 0x00000012ff30723e */ /* 0x000fe200030004ff */
[--C-:B------:R-:W-:Y:S01]  /*5c70*/  HADD2.F32 R41, -RZ, R42.reuse.H0_H0 ;  /* 0x2000002aff297230 */ /* 0x100fe20000004100 */
[-C--:B------:R-:W-:Y:S01]  /*5c80*/  F2FP.F16.E5M2.UNPACK_B R50, R19.reuse ;  /* 0x00000013ff32723e */ /* 0x080fe200020004ff */
[----:B------:R-:W-:Y:S01]  /*5c90*/  HADD2.F32 R42, -RZ, R42.H1_H1 ;  /* 0x3000002aff2a7230 */ /* 0x000fe20000004100 */
[----:B------:R-:W-:Y:S01]  /*5ca0*/  F2FP.F16.E5M2.UNPACK_B R52, R19.H1 ;  /* 0x00000013ff34723e */ /* 0x000fe200030004ff */
[----:B------:R-:W-:Y:S01]  /*5cb0*/  HADD2.F32 R43, -RZ, R44.H0_H0 ;  /* 0x2000002cff2b7230 */ /* 0x000fe20000004100 */
[----:B------:R-:W-:Y:S01]  /*5cc0*/  LDTM.16dp32bit_t0_t15.x32 R4, tmem[UR4] ;  /* 0x00000004000479ee */ /* 0x000fe20008a80000 */
[----:B------:R-:W1:Y:S01]  /*5cd0*/  LDTM.16dp32bit_t16_t31.x32 R4, tmem[UR4+0x20] ;  /* 0x00002004000479ee */ /* 0x000e620008aa0000 */
[----:B------:R-:W-:Y:S01]  /*5ce0*/  NOP ;  /* 0x0000000000007918 */ /* 0x000fe20000000000 */
[----:B------:R-:W-:Y:S01]  /*5cf0*/  UIADD3 UR4, UPT, UPT, UR5, 0x90, URZ ;  /* 0x0000009005047890 */ /* 0x000fe2000fffe0ff */
[--C-:B------:R-:W-:Y:S01]  /*5d00*/  HADD2.F32 R45, -RZ, R46.reuse.H0_H0 ;  /* 0x2000002eff2d7230 */ /* 0x100fe20000004100 */
[----:B------:R-:W-:Y:S01]  /*5d10*/  F2FP.F16.E5M2.UNPACK_B R54, R64 ;  /* 0x00000040ff36723e */ /* 0x000fe200020004ff */
[----:B------:R-:W-:Y:S01]  /*5d20*/  HADD2.F32 R46, -RZ, R46.H1_H1 ;  /* 0x3000002eff2e7230 */ /* 0x000fe20000004100 */
[----:B------:R-:W-:Y:S01]  /*5d30*/  UPRMT UR4, UR48, 0x654, UR4 ;  /* 0x0000065430047896 */ /* 0x000fe20008000004 */
[--C-:B------:R-:W-:Y:S01]  /*5d40*/  HADD2.F32 R49, -RZ, R50.reuse.H0_H0 ;  /* 0x20000032ff317230 */ /* 0x100fe20000004100 */
[-C--:B------:R-:W-:Y:S01]  /*5d50*/  F2FP.F16.E5M2.UNPACK_B R58, R65.reuse ;  /* 0x00000041ff3a723e */ /* 0x080fe200020004ff */
[----:B------:R-:W-:Y:S01]  /*5d60*/  HADD2.F32 R50, -RZ, R50.H1_H1 ;  /* 0x30000032ff327230 */ /* 0x000fe20000004100 */
[----:B------:R-:W-:Y:S01]  /*5d70*/  F2FP.F16.E5M2.UNPACK_B R62, R66 ;  /* 0x00000042ff3e723e */ /* 0x000fe200020004ff */
[--C-:B------:R-:W-:Y:S01]  /*5d80*/  HADD2.F32 R53, -RZ, R54.reuse.H0_H0 ;  /* 0x20000036ff357230 */ /* 0x100fe20000004100 */
[----:B------:R-:W-:Y:S01]  /*5d90*/  F2FP.F16.E5M2.UNPACK_B R56, R64.H1 ;  /* 0x00000040ff38723e */ /* 0x000fe200030004ff */
[----:B------:R-:W-:Y:S01]  /*5da0*/  HADD2.F32 R54, -RZ, R54.H1_H1 ;  /* 0x30000036ff367230 */ /* 0x000fe20000004100 */
[----:B------:R-:W-:Y:S01]  /*5db0*/  F2FP.F16.E5M2.UNPACK_B R60, R65.H1 ;  /* 0x00000041ff3c723e */ /* 0x000fe200030004ff */
[----:B-1----:R-:W-:Y:S01]  /*5dc0*/  SYNCS.ARRIVE.TRANS64.RED.A1T0 RZ, [UR4], RZ ;  /* 0x000000ffffff79a7 */ /* 0x002fe20008100404 */
[--C-:B------:R-:W-:Y:S01]  /*5dd0*/  HADD2.F32 R57, -RZ, R58.reuse.H0_H0 ;  /* 0x2000003aff397230 */ /* 0x100fe20000004100 */
[-C--:B------:R-:W-:Y:S01]  /*5de0*/  F2FP.F16.E5M2.UNPACK_B R65, R67.reuse ;  /* 0x00000043ff41723e */ /* 0x080fe200020004ff */
[----:B------:R-:W-:Y:S01]  /*5df0*/  HADD2.F32 R58, -RZ, R58.H1_H1 ;  /* 0x3000003aff3a7230 */ /* 0x000fe20000004100 */
[----:B------:R-:W-:Y:S01]  /*5e00*/  F2FP.F16.E5M2.UNPACK_B R64, R66.H1 ;  /* 0x00000042ff40723e */ /* 0x000fe200030004ff */
[--C-:B------:R-:W-:Y:S01]  /*5e10*/  HADD2.F32 R61, -RZ, R62.reuse.H0_H0 ;  /* 0x2000003eff3d7230 */ /* 0x100fe20000004100 */
[----:B------:R-:W-:Y:S01]  /*5e20*/  F2FP.F16.E5M2.UNPACK_B R67, R67.H1 ;  /* 0x00000043ff43723e */ /* 0x000fe200030004ff */
[----:B------:R-:W-:Y:S01]  /*5e30*/  HADD2.F32 R62, -RZ, R62.H1_H1 ;  /* 0x3000003eff3e7230 */ /* 0x000fe20000004100 */
[----:B------:R-:W-:Y:S01]  /*5e40*/  IADD3 R36, PT, PT, R36, 0x1, RZ ;  /* 0x0000000124247810 */ /* 0x000fe20007ffe0ff */
[C---:B----4-:R-:W-:Y:S01]  /*5e50*/  FMUL R4, R38.reuse, R4 ;  /* 0x0000000426047220 */ /* 0x050fe20000400000 */
[C---:B------:R-:W-:Y:S01]  /*5e60*/  FMUL R5, R38.reuse, R5 ;  /* 0x0000000526057220 */ /* 0x040fe20000400000 */
[C---:B------:R-:W-:Y:S01]  /*5e70*/  FMUL R8, R38.reuse, R8 ;  /* 0x0000000826087220 */ /* 0x040fe20000400000 */
[C---:B------:R-:W-:Y:S01]  /*5e80*/  FMUL R9, R38.reuse, R9 ;  /* 0x0000000926097220 */ /* 0x040fe20000400000 */
[C---:B------:R-:W-:Y:S01]  /*5e90*/  FFMA R4, R39.reuse, R0, R4 ;  /* 0x0000000027047223 */ /* 0x040fe20000000004 */
[C---:B------:R-:W-:Y:S01]  /*5ea0*/  FFMA R5, R39.reuse, R2, R5 ;  /* 0x0000000227057223 */ /* 0x040fe20000000005 */
[C---:B------:R-:W-:Y:S01]  /*5eb0*/  FMUL R12, R38.reuse, R12 ;  /* 0x0000000c260c7220 */ /* 0x040fe20000400000 */
        /* <DEDUP_REMOVED lines=10> */
[----:B------:R-:W-:Y:S02]  /*5f60*/  HADD2.F32 R44, -RZ, R44.H1_H1 ;  /* 0x3000002cff2c7230 */ /* 0x000fe40000004100 */
[C---:B------:R-:W-:Y:S01]  /*5f70*/  FMUL R10, R38.reuse, R10 ;  /* 0x0000000a260a7220 */ /* 0x040fe20000400000 */
[C---:B------:R-:W-:Y:S01]  /*5f80*/  FFMA R6, R39.reuse, R3, R6 ;  /* 0x0000000327067223 */ /* 0x040fe20000000006 */
[C---:B------:R-:W-:Y:S01]  /*5f90*/  FFMA R7, R39.reuse, R40, R7 ;  /* 0x0000002827077223 */ /* 0x040fe20000000007 */
[C---:B------:R-:W-:Y:S01]  /*5fa0*/  FFMA R8, R39.reuse, R41, R8 ;  /* 0x0000002927087223 */ /* 0x040fe20000000008 */
[C---:B------:R-:W-:Y:S01]  /*5fb0*/  FFMA R9, R39.reuse, R42, R9 ;  /* 0x0000002a27097223 */ /* 0x040fe20000000009 */
[----:B------:R-:W-:Y:S01]  /*5fc0*/  FFMA R10, R39, R43, R10 ;  /* 0x0000002b270a7223 */ /* 0x000fe2000000000a */
[--C-:B------:R-:W-:Y:S01]  /*5fd0*/  HADD2.F32 R40, -RZ, R65.reuse.H0_H0 ;  /* 0x20000041ff287230 */ /* 0x100fe20000004100 */
[----:B------:R-:W-:Y:S01]  /*5fe0*/  F2FP.SATFINITE.E5M2.F32.PACK_AB_MERGE_C R86, R7, R6, RZ ;  /* 0x000000060756723e */ /* 0x000fe200048060ff */
[C---:B------:R-:W-:Y:S01]  /*5ff0*/  FMUL R7, R38.reuse, R24 ;  /* 0x0000001826077220 */ /* 0x040fe20000400000 */
[C---:B------:R-:W-:Y:S01]  /*6000*/  FMUL R24, R38.reuse, R29 ;  /* 0x0000001d26187220 */ /* 0x040fe20000400000 */
[C---:B------:R-:W-:Y:S01]  /*6010*/  FMUL R29, R38.reuse, R34 ;  /* 0x00000022261d7220 */ /* 0x040fe20000400000 */
[----:B------:R-:W-:Y:S02]  /*6020*/  HADD2.F32 R65, -RZ, R65.H1_H1 ;  /* 0x30000041ff417230 */ /* 0x000fe40000004100 */
[C---:B------:R-:W-:Y:S01]  /*6030*/  FMUL R11, R38.reuse, R11 ;  /* 0x0000000b260b7220 */ /* 0x040fe20000400000 */
[--C-:B------:R-:W-:Y:S02]  /*6040*/  HADD2.F32 R47, -RZ, R48.reuse.H0_H0 ;  /* 0x20000030ff2f7230 */ /* 0x100fe40000004100 */
[C---:B------:R-:W-:Y:S01]  /*6050*/  FMUL R14, R38.reuse, R14 ;  /* 0x0000000e260e7220 */ /* 0x040fe20000400000 */
[----:B------:R-:W-:Y:S02]  /*6060*/  HADD2.F32 R48, -RZ, R48.H1_H1 ;  /* 0x30000030ff307230 */ /* 0x000fe40000004100 */
[C---:B------:R-:W-:Y:S01]  /*6070*/  FFMA R11, R39.reuse, R44, R11 ;  /* 0x0000002c270b7223 */ /* 0x040fe2000000000b */
[C---:B------:R-:W-:Y:S01]  /*6080*/  FFMA R12, R39.reuse, R45, R12 ;  /* 0x0000002d270c7223 */ /* 0x040fe2000000000c */
[C---:B------:R-:W-:Y:S01]  /*6090*/  FFMA R13, R39.reuse, R46, R13 ;  /* 0x0000002e270d7223 */ /* 0x040fe2000000000d */
[----:B------:R-:W-:Y:S01]  /*60a0*/  FFMA R14, R39, R47, R14 ;  /* 0x0000002f270e7223 */ /* 0x000fe2000000000e */
[C---:B------:R-:W-:Y:S01]  /*60b0*/  FMUL R15, R38.reuse, R15 ;  /* 0x0000000f260f7220 */ /* 0x040fe20000400000 */
[--C-:B------:R-:W-:Y:S01]  /*60c0*/  HADD2.F32 R51, -RZ, R52.reuse.H0_H0 ;  /* 0x20000034ff337230 */ /* 0x100fe20000004100 */
[----:B------:R-:W-:Y:S01]  /*60d0*/  F2FP.SATFINITE.E5M2.F32.PACK_AB_MERGE_C R10, R11, R10, RZ ;  /* 0x0000000a0b0a723e */ /* 0x000fe200048060ff */
[----:B------:R-:W-:Y:S02]  /*60e0*/  HADD2.F32 R52, -RZ, R52.H1_H1 ;  /* 0x30000034ff347230 */ /* 0x000fe40000004100 */
[C---:B------:R-:W-:Y:S01]  /*60f0*/  FFMA R15, R39.reuse, R48, R15 ;  /* 0x00000030270f7223 */ /* 0x040fe2000000000f */
[C---:B------:R-:W-:Y:S01]  /*6100*/  FFMA R16, R39.reuse, R49, R16 ;  /* 0x0000003127107223 */ /* 0x040fe20000000010 */
[C---:B------:R-:W-:Y:S01]  /*6110*/  FFMA R17, R39.reuse, R50, R17 ;  /* 0x0000003227117223 */ /* 0x040fe20000000011 */
[C---:B------:R-:W-:Y:S01]  /*6120*/  FMUL R18, R38.reuse, R18 ;  /* 0x0000001226127220 */ /* 0x040fe20000400000 */
[C---:B------:R-:W-:Y:S01]  /*6130*/  FMUL R19, R38.reuse, R19 ;  /* 0x0000001326137220 */ /* 0x040fe20000400000 */
[--C-:B------:R-:W-:Y:S02]  /*6140*/  HADD2.F32 R55, -RZ, R56.reuse.H0_H0 ;  /* 0x20000038ff377230 */ /* 0x100fe40000004100 */
[C---:B------:R-:W-:Y:S01]  /*6150*/  FMUL R3, R38.reuse, R22 ;  /* 0x0000001626037220 */ /* 0x040fe20000400000 */
[C---:B------:R-:W-:Y:S01]  /*6160*/  FFMA R18, R39.reuse, R51, R18 ;  /* 0x0000003327127223 */ /* 0x040fe20000000012 */
[----:B------:R-:W-:Y:S02]  /*6170*/  HADD2.F32 R56, -RZ, R56.H1_H1 ;  /* 0x30000038ff387230 */ /* 0x000fe40000004100 */
[C---:B------:R-:W-:Y:S01]  /*6180*/  FFMA R19, R39.reuse, R52, R19 ;  /* 0x0000003427137223 */ /* 0x040fe20000000013 */
[C---:B------:R-:W-:Y:S01]  /*6190*/  FMUL R6, R38.reuse, R23 ;  /* 0x0000001726067220 */ /* 0x040fe20000400000 */
[C---:B------:R-:W-:Y:S01]  /*61a0*/  FFMA R0, R39.reuse, R53, R0 ;  /* 0x0000003527007223 */ /* 0x040fe20000000000 */
[C---:B------:R-:W-:Y:S01]  /*61b0*/  FFMA R2, R39.reuse, R54, R2 ;  /* 0x0000003627027223 */ /* 0x040fe20000000002 */
[--C-:B------:R-:W-:Y:S02]  /*61c0*/  HADD2.F32 R59, -RZ, R60.reuse.H0_H0 ;  /* 0x2000003cff3b7230 */ /* 0x100fe40000004100 */
[C---:B------:R-:W-:Y:S01]  /*61d0*/  FFMA R3, R39.reuse, R55, R3 ;  /* 0x0000003727037223 */ /* 0x040fe20000000003 */
[----:B------:R-:W-:Y:S02]  /*61e0*/  HADD2.F32 R60, -RZ, R60.H1_H1 ;  /* 0x3000003cff3c7230 */ /* 0x000fe40000004100 */
[C---:B------:R-:W-:Y:S01]  /*61f0*/  FMUL R21, R38.reuse, R26 ;  /* 0x0000001a26157220 */ /* 0x040fe20000400000 */
[C---:B------:R-:W-:Y:S01]  /*6200*/  FMUL R22, R38.reuse, R27 ;  /* 0x0000001b26167220 */ /* 0x040fe20000400000 */
[C---:B------:R-:W-:Y:S01]  /*6210*/  FFMA R6, R39.reuse, R56, R6 ;  /* 0x0000003827067223 */ /* 0x040fe20000000006 */
[C---:B------:R-:W-:Y:S01]  /*6220*/  FFMA R7, R39.reuse, R57, R7 ;  /* 0x0000003927077223 */ /* 0x040fe20000000007 */
[C---:B------:R-:W-:Y:S01]  /*6230*/  FMUL R23, R38.reuse, R28 ;  /* 0x0000001c26177220 */ /* 0x040fe20000400000 */
[C---:B------:R-:W-:Y:S01]  /*6240*/  FFMA R20, R39.reuse, R58, R20 ;  /* 0x0000003a27147223 */ /* 0x040fe20000000014 */
[--C-:B------:R-:W-:Y:S02]  /*6250*/  HADD2.F32 R63, -RZ, R64.reuse.H0_H0 ;  /* 0x20000040ff3f7230 */ /* 0x100fe40000004100 */
[C---:B------:R-:W-:Y:S01]  /*6260*/  FFMA R21, R39.reuse, R59, R21 ;  /* 0x0000003b27157223 */ /* 0x040fe20000000015 */
[----:B------:R-:W-:Y:S02]  /*6270*/  HADD2.F32 R64, -RZ, R64.H1_H1 ;  /* 0x30000040ff407230 */ /* 0x000fe40000004100 */
[C---:B------:R-:W-:Y:S01]  /*6280*/  FFMA R22, R39.reuse, R60, R22 ;  /* 0x0000003c27167223 */ /* 0x040fe20000000016 */
[C---:B------:R-:W-:Y:S01]  /*6290*/  FMUL R26, R38.reuse, R31 ;  /* 0x0000001f261a7220 */ /* 0x040fe20000400000 */
[C---:B------:R-:W-:Y:S01]  /*62a0*/  FMUL R27, R38.reuse, R32 ;  /* 0x00000020261b7220 */ /* 0x040fe20000400000 */
[C---:B------:R-:W-:Y:S01]  /*62b0*/  FFMA R23, R39.reuse, R61, R23 ;  /* 0x0000003d27177223 */ /* 0x040fe20000000017 */
[----:B------:R-:W-:Y:S01]  /*62c0*/  FMUL R28, R38, R33 ;  /* 0x00000021261c7220 */ /* 0x000fe20000400000 */
[C---:B------:R-:W-:Y:S01]  /*62d0*/  FFMA R24, R39.reuse, R62, R24 ;  /* 0x0000003e27187223 */ /* 0x040fe20000000018 */
[--C-:B------:R-:W-:Y:S02]  /*62e0*/  HADD2.F32 R66, -RZ, R67.reuse.H0_H0 ;  /* 0x20000043ff427230 */ /* 0x100fe40000004100 */
[C---:B------:R-:W-:Y:S01]  /*62f0*/  FFMA R25, R39.reuse, R63, R25 ;  /* 0x0000003f27197223 */ /* 0x040fe20000000019 */
[----:B------:R-:W-:Y:S02]  /*6300*/  HADD2.F32 R67, -RZ, R67.H1_H1 ;  /* 0x30000043ff437230 */ /* 0x000fe40000004100 */
[----:B------:R-:W-:Y:S01]  /*6310*/  FFMA R26, R39, R64, R26 ;  /* 0x00000040271a7223 */ /* 0x000fe2000000001a */
[----:B------:R-:W-:Y:S01]  /*6320*/  F2FP.SATFINITE.E5M2.F32.PACK_AB_MERGE_C R14, R15, R14, RZ ;  /* 0x0000000e0f0e723e */ /* 0x000fe200048060ff */
[----:B------:R-:W-:Y:S01]  /*6330*/  FFMA R27, R39, R40, R27 ;  /* 0x00000028271b7223 */ /* 0x000fe2000000001b */
[----:B------:R-:W-:Y:S01]  /*6340*/  F2FP.SATFINITE.E5M2.F32.PACK_AB_MERGE_C R18, R19, R18, RZ ;  /* 0x000000121312723e */ /* 0x000fe200048060ff */
[C---:B------:R-:W-:Y:S01]  /*6350*/  FFMA R28, R39.reuse, R65, R28 ;  /* 0x00000041271c7223 */ /* 0x040fe2000000001c */
[C---:B------:R-:W-:Y:S01]  /*6360*/  FFMA R29, R39.reuse, R66, R29 ;  /* 0x00000042271d7223 */ /* 0x040fe2000000001d */
[----:B------:R-:W-:Y:S01]  /*6370*/  FFMA R30, R39, R67, R30 ;  /* 0x00000043271e7223 */ /* 0x000fe2000000001e */
[----:B------:R-:W-:Y:S02]  /*6380*/  F2FP.SATFINITE.E5M2.F32.PACK_AB_MERGE_C R32, R5, R4, R86 ;  /* 0x000000040520723e */ /* 0x000fe40004806056 */
[----:B------:R-:W-:Y:S02]  /*6390*/  F2FP.SATFINITE.E5M2.F32.PACK_AB_MERGE_C R33, R9, R8, R10 ;  /* 0x000000080921723e */ /* 0x000fe4000480600a */
[----:B------:R-:W-:Y:S02]  /*63a0*/  F2FP.SATFINITE.E5M2.F32.PACK_AB_MERGE_C R34, R13, R12, R14 ;  /* 0x0000000c0d22723e */ /* 0x000fe4000480600e */
[----:B------:R-:W-:Y:S02]  /*63b0*/  F2FP.SATFINITE.E5M2.F32.PACK_AB_MERGE_C R35, R17, R16, R18 ;  /* 0x000000101123723e */ /* 0x000fe40004806012 */
[----:B------:R-:W-:Y:S02]  /*63c0*/  F2FP.SATFINITE.E5M2.F32.PACK_AB_MERGE_C R3, R6, R3, RZ ;  /* 0x000000030603723e */ /* 0x000fe400048060ff */
[----:B------:R-:W-:Y:S01]  /*63d0*/  F2FP.SATFINITE.E5M2.F32.PACK_AB_MERGE_C R5, R22, R21, RZ ;  /* 0x000000151605723e */ /* 0x000fe200048060ff */
[----:B------:R1:W-:Y:S01]  /*63e0*/  STS.128 [R78+UR44+0x1200], R32 ;  /* 0x001200204e007988 */ /* 0x0003e20008000c2c */
[----:B------:R-:W-:Y:S02]  /*63f0*/  F2FP.SATFINITE.E5M2.F32.PACK_AB_MERGE_C R6, R26, R25, RZ ;  /* 0x000000191a06723e */ /* 0x000fe400048060ff */
[----:B------:R-:W-:Y:S02]  /*6400*/  F2FP.SATFINITE.E5M2.F32.PACK_AB_MERGE_C R29, R30, R29, RZ ;  /* 0x0000001d1e1d723e */ /* 0x000fe400048060ff */
[----:B------:R-:W-:Y:S02]  /*6410*/  F2FP.SATFINITE.E5M2.F32.PACK_AB_MERGE_C R5, R20, R7, R5 ;  /* 0x000000071405723e */ /* 0x000fe40004806005 */
[----:B------:R-:W-:Y:S02]  /*6420*/  F2FP.SATFINITE.E5M2.F32.PACK_AB_MERGE_C R4, R2, R0, R3 ;  /* 0x000000000204723e */ /* 0x000fe40004806003 */
[----:B------:R-:W-:Y:S02]  /*6430*/  F2FP.SATFINITE.E5M2.F32.PACK_AB_MERGE_C R6, R24, R23, R6 ;  /* 0x000000171806723e */ /* 0x000fe40004806006 */
[----:B------:R-:W-:Y:S05]  /*6440*/  F2FP.SATFINITE.E5M2.F32.PACK_AB_MERGE_C R7, R28, R27, R29 ;  /* 0x0000001b1c07723e */ /* 0x000fea000480601d */
[----:B------:R1:W-:Y:S01]  /*6450*/  STS.128 [R77+0x1010], R4 ;  /* 0x001010044d007388 */ /* 0x0003e20000000c00 */
[----:B------:R-:W-:Y:S01]  /*6460*/  @!PT LDS RZ, [RZ] ;  /* 0x00000000fffff984 */ /* 0x000fe20000000800 */
[----:B------:R-:W-:Y:S01]  /*6470*/  @!PT LDS RZ, [RZ] ;  /* 0x00000000fffff984 */ /* 0x000fe20000000800 */
[----:B------:R-:W-:Y:S01]  /*6480*/  @!PT LDS RZ, [RZ] ;  /* 0x00000000fffff984 */ /* 0x000fe20000000800 */
[----:B------:R-:W-:Y:S01]  /*6490*/  @!PT LDS RZ, [RZ] ;  /* 0x00000000fffff984 */ /* 0x000fe20000000800 */
[----:B------:R3:W-:Y:S07]  /*64a0*/  MEMBAR.ALL.CTA ;  /* 0x0000000000007992 */ /* 0x0007ee0000008000 */
[----:B---3--:R-:W3:Y:S02]  /*64b0*/  FENCE.VIEW.ASYNC.S ;  /* 0x00000000000073c6 */ /* 0x008ee40000000000 */
[----:B---3--:R-:W-:Y:S06]  /*64c0*/  BAR.SYNC.DEFER_BLOCKING 0x1, 0x80 ;  /* 0x0042000000007b1d */ /* 0x008fec0000010000 */
[----:B------:R-:W-:Y:S05]  /*64d0*/  @P0 BRA `(.L_x_99) ;  /* 0x0000000000300947 */ /* 0x000fea0003800000 */
[----:B------:R-:W-:Y:S02]  /*64e0*/  UIADD3 UR4, UPT, UPT, UR44, 0x1200, URZ ;  /* 0x000012002c047890 */ /* 0x000fe4000fffe0ff */
[----:B------:R-:W-:Y:S02]  /*64f0*/  USHF.L.U32 UR9, UR45, 0x6, URZ ;  /* 0x000000062d097899 */ /* 0x000fe400080006ff */
[----:B------:R-:W-:Y:S02]  /*6500*/  USHF.L.U32 UR10, UR46, 0x6, URZ ;  /* 0x000000062e0a7899 */ /* 0x000fe400080006ff */
[----:B------:R-:W-:Y:S01]  /*6510*/  MOV R85, UR4 ;  /* 0x0000000400557c02 */ /* 0x000fe20008000f00 */
[----:B------:R-:W-:Y:S01]  /*6520*/  UIADD3 UR4, UP0, UPT, UR62, 0x680, URZ ;  /* 0x000006803e047890 */ /* 0x000fe2000ff1e0ff */
[----:B------:R-:W-:Y:S02]  /*6530*/  UMOV UR11, UR36 ;  /* 0x00000024000b7c82 */ /* 0x000fe40008000000 */
[----:B------:R-:W-:Y:S01]  /*6540*/  R2UR UR8, R85 ;  /* 0x00000000550872ca */ /* 0x000fe200000e0000 */
[----:B------:R-:W-:Y:S11]  /*6550*/  UIADD3.X UR5, UPT, UPT, URZ, UR63, URZ, UP0, !UPT ;  /* 0x0000003fff057290 */ /* 0x000ff600087fe4ff */
[----:B------:R-:W-:Y:S01]  /*6560*/  @!UPT UIADD3 URZ, UPT, UPT, URZ, URZ, URZ ;  /* 0x000000fffffff290 */ /* 0x000fe2000fffe0ff */
[----:B------:R3:W-:Y:S01]  /*6570*/  UTMASTG.3D [UR8], [UR4] ;  /* 0x00000008040073b5 */ /* 0x0007e20008010000 */
[----:B------:R0:W-:Y:S01]  /*6580*/  UTMACMDFLUSH ;  /* 0x00000000000079b7 */ /* 0x0001e20000000000 */
[----:B---3--:R-:W-:Y:S04]  /*6590*/  DEPBAR.LE SB0, 0x0 ;  /* 0x000080000000791a */ /* 0x008fe80000000000 */
.L_x_99:
[----:B------:R-:W-:Y:S05]  /*65a0*/  BSYNC.RECONVERGENT B0 ;  /* 0x0000000000007941 */ /* 0x000fea0003800200 */
.L_x_98:
[----:B------:R-:W-:Y:S01]  /*65b0*/  BAR.SYNC.DEFER_BLOCKING 0x1, 0x80 ;  /* 0x0042000000007b1d */ /* 0x000fe20000010000 */
[----:B------:R-:W-:Y:S01]  /*65c0*/  ISETP.NE.AND P0, PT, R81, 0x2, PT ;  /* 0x000000025100780c */ /* 0x000fe20003f05270 */
[----:B------:R-:W-:Y:S01]  /*65d0*/  UISETP.NE.AND UP0, UPT, UR47, URZ, UPT ;  /* 0x000000ff2f00728c */ /* 0x000fe2000bf05270 */
[----:B------:R-:W-:Y:S01]  /*65e0*/  ISETP.NE.AND P1, PT, R36, 0x4, PT ;  /* 0x000000042400780c */ /* 0x000fe20003f25270 */
[----:B------:R-:W-:Y:S01]  /*65f0*/  UIADD3 UR45, UPT, UPT, UR37, UR57, URZ ;  /* 0x00000039252d7290 */ /* 0x000fe2000fffe0ff */
[----:B------:R-:W-:Y:S01]  /*6600*/  SEL R2, RZ, 0x1, P0 ;  /* 0x00000001ff027807 */ /* 0x000fe20000000000 */
[----:B------:R-:W-:Y:S01]  /*6610*/  UIADD3 UR46, UPT, UPT, UR38, UR60, URZ ;  /* 0x0000003c262e7290 */ /* 0x000fe2000fffe0ff */
[----:B------:R-:W-:Y:S02]  /*6620*/  SEL R0, RZ, 0x1, P1 ;  /* 0x00000001ff007807 */ /* 0x000fe40000800000 */
[----:B------:R-:W-:Y:S02]  /*6630*/  LOP3.LUT R83, R83, R2, RZ, 0x3c, !PT ;  /* 0x0000000253537212 */ /* 0x000fe400078e3cff */
[----:B------:R-:W-:Y:S02]  /*6640*/  LOP3.LUT R84, R84, R0, RZ, 0x3c, !PT ;  /* 0x0000000054547212 */ /* 0x000fe400078e3cff */
[----:B------:R-:W-:Y:S02]  /*6650*/  SEL R81, R81, RZ, P0 ;  /* 0x000000ff51517207 */ /* 0x000fe40000000000 */
[----:B------:R-:W-:Y:S01]  /*6660*/  SEL R36, R36, RZ, P1 ;  /* 0x000000ff24247207 */ /* 0x000fe20000800000 */
[----:B------:R-:W-:Y:S01]  /*6670*/  UMOV UR36, UR51 ;  /* 0x0000003300247c82 */ /* 0x000fe20008000000 */
[----:B------:R-:W-:Y:S05]  /*6680*/  BRA.U UP0, `(.L_x_100) ;  /* 0xffffffe5002c7547 */ /* 0x000fea000b83ffff */
[----:B------:R-:W-:Y:S05]  /*6690*/  EXIT ;  /* 0x000000000000794d */ /* 0x000fea0003800000 */
.L_x_24:
[----:B---3--:R3:W4:Y:S02]  /*66a0*/  SYNCS.PHASECHK.TRANS64.TRYWAIT P0, [R0+URZ+0xc0], R2 ;  /* 0x0000c002000075a7 */ /* 0x00872400080011ff */
[----:B----4-:R-:W-:Y:S05]  /*66b0*/  @!P0 NANOSLEEP.SYNCS 0x989680 ;  /* 0x009896800000895d */ /* 0x010fea0003900000 */
[----:B------:R-:W4:Y:S02]  /*66c0*/  @!P0 SYNCS.PHASECHK.TRANS64 P0, [R0+URZ+0xc0], R2 ;  /* 0x0000c002000085a7 */ /* 0x000f2400080010ff */
[----:B----4-:R-:W-:Y:S05]  /*66d0*/  @!P0 BRA `(.L_x_24) ;  /* 0xfffffffc00f08947 */ /* 0x010fea000383ffff */
[----:B------:R-:W-:Y:S05]  /*66e0*/  BRA `(.L_x_101) ;  /* 0xffffffb000347947 */ /* 0x000fea000383ffff */
.L_x_27:
[----:B--2---:R-:W-:-:S07]  /*66f0*/  MOV R0, UR33 ;  /* 0x0000002100007c02 */ /* 0x004fce0008000f00 */
.L_x_102:
[----:B--2---:R2:W3:Y:S02]  /*6700*/  SYNCS.PHASECHK.TRANS64.TRYWAIT P0, [R0+URZ+0x18], R3 ;  /* 0x00001803000075a7 */ /* 0x0044e400080011ff */
[----:B---3--:R-:W-:Y:S05]  /*6710*/  @!P0 NANOSLEEP.SYNCS 0x989680 ;  /* 0x009896800000895d */ /* 0x008fea0003900000 */
[----:B------:R-:W3:Y:S02]  /*6720*/  @!P0 SYNCS.PHASECHK.TRANS64 P0, [R0+URZ+0x18], R3 ;  /* 0x00001803000085a7 */ /* 0x000ee400080010ff */
[----:B---3--:R-:W-:Y:S05]  /*6730*/  @!P0 BRA `(.L_x_102) ;  /* 0xfffffffc00f08947 */ /* 0x008fea000383ffff */
[----:B------:R-:W-:Y:S05]  /*6740*/  BRA `(.L_x_26) ;  /* 0xffffffb0007c7947 */ /* 0x000fea000383ffff */
.L_x_34:
[----:B-1----:R-:W-:-:S07]  /*6750*/  MOV R0, UR17 ;  /* 0x0000001100007c02 */ /* 0x002fce0008000f00 */
.L_x_103:
[----:B-1----:R1:W2:Y:S02]  /*6760*/  SYNCS.PHASECHK.TRANS64.TRYWAIT P0, [R0+URZ+0x18], R3 ;  /* 0x00001803000075a7 */ /* 0x0022a400080011ff */
[----:B--2---:R-:W-:Y:S05]  /*6770*/  @!P0 NANOSLEEP.SYNCS 0x989680 ;  /* 0x009896800000895d */ /* 0x004fea0003900000 */
[----:B------:R-:W2:Y:S02]  /*6780*/  @!P0 SYNCS.PHASECHK.TRANS64 P0, [R0+URZ+0x18], R3 ;  /* 0x00001803000085a7 */ /* 0x000ea400080010ff */
[----:B--2---:R-:W-:Y:S05]  /*6790*/  @!P0 BRA `(.L_x_103) ;  /* 0xfffffffc00f08947 */ /* 0x004fea000383ffff */
[----:B------:R-:W-:Y:S05]  /*67a0*/  BRA `(.L_x_33) ;  /* 0xffffffb400387947 */ /* 0x000fea000383ffff */
.L_x_39:
[----:B-1----:R1:W2:Y:S02]  /*67b0*/  SYNCS.PHASECHK.TRANS64.TRYWAIT P0, [R3+URZ+0x50], R0 ;  /* 0x00005000030075a7 */ /* 0x0022a400080011ff */
[----:B--2---:R-:W-:Y:S05]  /*67c0*/  @!P0 NANOSLEEP.SYNCS 0x989680 ;  /* 0x009896800000895d */ /* 0x004fea0003900000 */
[----:B------:R-:W2:Y:S02]  /*67d0*/  @!P0 SYNCS.PHASECHK.TRANS64 P0, [R3+URZ+0x50], R0 ;  /* 0x00005000030085a7 */ /* 0x000ea400080010ff */
[----:B--2---:R-:W-:Y:S05]  /*67e0*/  @!P0 BRA `(.L_x_39) ;  /* 0xfffffffc00f08947 */ /* 0x004fea000383ffff */
[----:B------:R-:W-:Y:S05]  /*67f0*/  BRA `(.L_x_104) ;  /* 0xffffffb400dc7947 */ /* 0x000fea000383ffff */
.L_x_43:
[----:B------:R-:W-:-:S07]  /*6800*/  MOV R0, UR4 ;  /* 0x0000000400007c02 */ /* 0x000fce0008000f00 */
.L_x_105:
[----:B-1----:R1:W2:Y:S02]  /*6810*/  SYNCS.PHASECHK.TRANS64.TRYWAIT P0, [R0+URZ], R2 ;  /* 0x00000002000075a7 */ /* 0x0022a400080011ff */
[----:B--2---:R-:W-:Y:S05]  /*6820*/  @!P0 NANOSLEEP.SYNCS 0x989680 ;  /* 0x009896800000895d */ /* 0x004fea0003900000 */
[----:B------:R-:W2:Y:S02]  /*6830*/  @!P0 SYNCS.PHASECHK.TRANS64 P0, [R0+URZ], R2 ;  /* 0x00000002000085a7 */ /* 0x000ea400080010ff */
[----:B--2---:R-:W-:Y:S05]  /*6840*/  @!P0 BRA `(.L_x_105) ;  /* 0xfffffffc00f08947 */ /* 0x004fea000383ffff */
[----:B------:R-:W-:Y:S05]  /*6850*/  BRA `(.L_x_106) ;  /* 0xffffffbc00807947 */ /* 0x000fea000383ffff */
.L_x_44:
[----:B------:R-:W-:-:S07]  /*6860*/  MOV R0, UR5 ;  /* 0x0000000500007c02 */ /* 0x000fce0008000f00 */
.L_x_107:
[----:B-1----:R1:W2:Y:S02]  /*6870*/  SYNCS.PHASECHK.TRANS64.TRYWAIT P0, [R0+URZ], R2 ;  /* 0x00000002000075a7 */ /* 0x0022a400080011ff */
[----:B--2---:R-:W-:Y:S05]  /*6880*/  @!P0 NANOSLEEP.SYNCS 0x989680 ;  /* 0x009896800000895d */ /* 0x004fea0003900000 */
[----:B------:R-:W2:Y:S02]  /*6890*/  @!P0 SYNCS.PHASECHK.TRANS64 P0, [R0+URZ], R2 ;  /* 0x00000002000085a7 */ /* 0x000ea400080010ff */
[----:B--2---:R-:W-:Y:S05]  /*68a0*/  @!P0 BRA `(.L_x_107) ;  /* 0xfffffffc00f08947 */ /* 0x004fea000383ffff */
[----:B------:R-:W-:Y:S05]  /*68b0*/  BRA `(.L_x_108) ;  /* 0xffffffbc008c7947 */ /* 0x000fea000383ffff */
.L_x_47:
[----:B--2---:R2:W3:Y:S02]  /*68c0*/  SYNCS.PHASECHK.TRANS64.TRYWAIT P0, [R2+URZ+0xb0], R4 ;  /* 0x0000b004020075a7 */ /* 0x0044e400080011ff */
[----:B---3--:R-:W-:Y:S05]  /*68d0*/  @!P0 NANOSLEEP.SYNCS 0x989680 ;  /* 0x009896800000895d */ /* 0x008fea0003900000 */
[----:B------:R-:W3:Y:S02]  /*68e0*/  @!P0 SYNCS.PHASECHK.TRANS64 P0, [R2+URZ+0xb0], R4 ;  /* 0x0000b004020085a7 */ /* 0x000ee400080010ff */
[----:B---3--:R-:W-:Y:S05]  /*68f0*/  @!P0 BRA `(.L_x_47) ;  /* 0xfffffffc00f08947 */ /* 0x008fea000383ffff */
[----:B------:R-:W-:Y:S05]  /*6900*/  BRA `(.L_x_109) ;  /* 0xffffffbc00e87947 */ /* 0x000fea000383ffff */
.L_x_48:
[----:B------:R-:W-:-:S07]  /*6910*/  MOV R2, UR4 ;  /* 0x0000000400027c02 */ /* 0x000fce0008000f00 */
.L_x_110:
[----:B--2---:R2:W3:Y:S02]  /*6920*/  SYNCS.PHASECHK.TRANS64.TRYWAIT P0, [R2+URZ+0x60], R5 ;  /* 0x00006005020075a7 */ /* 0x0044e400080011ff */
[----:B---3--:R-:W-:Y:S05]  /*6930*/  @!P0 NANOSLEEP.SYNCS 0x989680 ;  /* 0x009896800000895d */ /* 0x008fea0003900000 */
[----:B------:R-:W3:Y:S02]  /*6940*/  @!P0 SYNCS.PHASECHK.TRANS64 P0, [R2+URZ+0x60], R5 ;  /* 0x00006005020085a7 */ /* 0x000ee400080010ff */
[----:B---3--:R-:W-:Y:S05]  /*6950*/  @!P0 BRA `(.L_x_110) ;  /* 0xfffffffc00f08947 */ /* 0x008fea000383ffff */
[----:B------:R-:W-:Y:S05]  /*6960*/  BRA `(.L_x_111) ;  /* 0xffffffbc00f87947 */ /* 0x000fea000383ffff */
.L_x_49:
[----:B--2---:R2:W3:Y:S02]  /*6970*/  SYNCS.PHASECHK.TRANS64.TRYWAIT P1, [R2+URZ+0x50], R4 ;  /* 0x00005004020075a7 */ /* 0x0044e400080211ff */
[----:B---3--:R-:W-:Y:S05]  /*6980*/  @!P1 NANOSLEEP.SYNCS 0x989680 ;  /* 0x009896800000995d */ /* 0x008fea0003900000 */
[----:B------:R-:W3:Y:S02]  /*6990*/  @!P1 SYNCS.PHASECHK.TRANS64 P1, [R2+URZ+0x50], R4 ;  /* 0x00005004020095a7 */ /* 0x000ee400080210ff */
[----:B---3--:R-:W-:Y:S05]  /*69a0*/  @!P1 BRA `(.L_x_49) ;  /* 0xfffffffc00f09947 */ /* 0x008fea000383ffff */
[----:B------:R-:W-:Y:S05]  /*69b0*/  BRA `(.L_x_112) ;  /* 0xffffffc000287947 */ /* 0x000fea000383ffff */
.L_x_52:
[----:B------:R-:W-:-:S07]  /*69c0*/  MOV R0, UR4 ;  /* 0x0000000400007c02 */ /* 0x000fce0008000f00 */
.L_x_113:
[----:B--2---:R2:W3:Y:S02]  /*69d0*/  SYNCS.PHASECHK.TRANS64.TRYWAIT P0, [R0+URZ+0x60], R2 ;  /* 0x00006002000075a7 */ /* 0x0044e400080011ff */
[----:B---3--:R-:W-:Y:S05]  /*69e0*/  @!P0 NANOSLEEP.SYNCS 0x989680 ;  /* 0x009896800000895d */ /* 0x008fea0003900000 */
[----:B------:R-:W3:Y:S02]  /*69f0*/  @!P0 SYNCS.PHASECHK.TRANS64 P0, [R0+URZ+0x60], R2 ;  /* 0x00006002000085a7 */ /* 0x000ee400080010ff */
[----:B---3--:R-:W-:Y:S05]  /*6a00*/  @!P0 BRA `(.L_x_113) ;  /* 0xfffffffc00f08947 */ /* 0x008fea000383ffff */
[----:B------:R-:W-:Y:S05]  /*6a10*/  BRA `(.L_x_51) ;  /* 0xffffffc0007c7947 */ /* 0x000fea000383ffff */
.L_x_59:
[----:B-1----:R1:W2:Y:S02]  /*6a20*/  SYNCS.PHASECHK.TRANS64.TRYWAIT P1, [R0+URZ+0x50], R2 ;  /* 0x00005002000075a7 */ /* 0x0022a400080211ff */
[----:B--2---:R-:W-:Y:S05]  /*6a30*/  @!P1 NANOSLEEP.SYNCS 0x989680 ;  /* 0x009896800000995d */ /* 0x004fea0003900000 */
[----:B------:R-:W2:Y:S02]  /*6a40*/  @!P1 SYNCS.PHASECHK.TRANS64 P1, [R0+URZ+0x50], R2 ;  /* 0x00005002000095a7 */ /* 0x000ea400080210ff */
[----:B--2---:R-:W-:Y:S05]  /*6a50*/  @!P1 BRA `(.L_x_59) ;  /* 0xfffffffc00f09947 */ /* 0x004fea000383ffff */
[----:B------:R-:W-:Y:S05]  /*6a60*/  BRA `(.L_x_114) ;  /* 0xffffffc400e07947 */ /* 0x000fea000383ffff */
.L_x_60:
[----:B------:R-:W-:-:S07]  /*6a70*/  MOV R2, UR23 ;  /* 0x0000001700027c02 */ /* 0x000fce0008000f00 */
.L_x_115:
[----:B-1----:R1:W2:Y:S02]  /*6a80*/  SYNCS.PHASECHK.TRANS64.TRYWAIT P0, [R2+URZ+0x90], R0 ;  /* 0x00009000020075a7 */ /* 0x0022a400080011ff */
[----:B--2---:R-:W-:Y:S05]  /*6a90*/  @!P0 NANOSLEEP.SYNCS 0x989680 ;  /* 0x009896800000895d */ /* 0x004fea0003900000 */
[----:B------:R-:W2:Y:S02]  /*6aa0*/  @!P0 SYNCS.PHASECHK.TRANS64 P0, [R2+URZ+0x90], R0 ;  /* 0x00009000020085a7 */ /* 0x000ea400080010ff */
[----:B--2---:R-:W-:Y:S05]  /*6ab0*/  @!P0 BRA `(.L_x_115) ;  /* 0xfffffffc00f08947 */ /* 0x004fea000383ffff */
[----:B------:R-:W-:Y:S05]  /*6ac0*/  BRA `(.L_x_116) ;  /* 0xffffffc800307947 */ /* 0x000fea000383ffff */
.L_x_63:
[----:B------:R-:W-:Y:S07]  /*6ad0*/  MOV R0, UR5 ;  /* 0x0000000500007c02 */ /* 0x000fee0008000f00 */
.L_x_117:
[----:B-1----:R1:W2:Y:S02]  /*6ae0*/  SYNCS.PHASECHK.TRANS64.TRYWAIT P0, [R0+URZ], R2 ;  /* 0x00000002000075a7 */ /* 0x0022a400080011ff */
[----:B--2---:R-:W-:Y:S05]  /*6af0*/  @!P0 NANOSLEEP.SYNCS 0x989680 ;  /* 0x009896800000895d */ /* 0x004fea0003900000 */
[----:B------:R-:W2:Y:S02]  /*6b00*/  @!P0 SYNCS.PHASECHK.TRANS64 P0, [R0+URZ], R2 ;  /* 0x00000002000085a7 */ /* 0x000ea400080010ff */
[----:B--2---:R-:W-:Y:S05]  /*6b10*/  @!P0 BRA `(.L_x_117) ;  /* 0xfffffffc00f08947 */ /* 0x004fea000383ffff */
[----:B------:R-:W-:Y:S05]  /*6b20*/  BRA `(.L_x_62) ;  /* 0xffffffc8004c7947 */ /* 0x000fea000383ffff */
.L_x_66:
[----:B------:R-:W-:-:S07]  /*6b30*/  MOV R0, UR4 ;  /* 0x0000000400007c02 */ /* 0x000fce0008000f00 */
.L_x_118:
[----:B--2---:R2:W4:Y:S02]  /*6b40*/  SYNCS.PHASECHK.TRANS64.TRYWAIT P0, [R0+URZ], R2 ;  /* 0x00000002000075a7 */ /* 0x00452400080011ff */
[----:B----4-:R-:W-:Y:S05]  /*6b50*/  @!P0 NANOSLEEP.SYNCS 0x989680 ;  /* 0x009896800000895d */ /* 0x010fea0003900000 */
[----:B------:R-:W4:Y:S02]  /*6b60*/  @!P0 SYNCS.PHASECHK.TRANS64 P0, [R0+URZ], R2 ;  /* 0x00000002000085a7 */ /* 0x000f2400080010ff */
[----:B----4-:R-:W-:Y:S05]  /*6b70*/  @!P0 BRA `(.L_x_118) ;  /* 0xfffffffc00f08947 */ /* 0x010fea000383ffff */
[----:B------:R-:W-:Y:S05]  /*6b80*/  BRA `(.L_x_119) ;  /* 0xffffffcc00007947 */ /* 0x000fea000383ffff */
.L_x_67:
[----:B------:R-:W-:-:S07]  /*6b90*/  MOV R0, UR5 ;  /* 0x0000000500007c02 */ /* 0x000fce0008000f00 */
.L_x_120:
[----:B-1----:R1:W2:Y:S02]  /*6ba0*/  SYNCS.PHASECHK.TRANS64.TRYWAIT P0, [R0+URZ], R3 ;  /* 0x00000003000075a7 */ /* 0x0022a400080011ff */
[----:B--2---:R-:W-:Y:S05]  /*6bb0*/  @!P0 NANOSLEEP.SYNCS 0x989680 ;  /* 0x009896800000895d */ /* 0x004fea0003900000 */
[----:B------:R-:W2:Y:S02]  /*6bc0*/  @!P0 SYNCS.PHASECHK.TRANS64 P0, [R0+URZ], R3 ;  /* 0x00000003000085a7 */ /* 0x000ea400080010ff */
[----:B--2---:R-:W-:Y:S05]  /*6bd0*/  @!P0 BRA `(.L_x_120) ;  /* 0xfffffffc00f08947 */ /* 0x004fea000383ffff */
[----:B------:R-:W-:Y:S05]  /*6be0*/  BRA `(.L_x_121) ;  /* 0xffffffcc000c7947 */ /* 0x000fea000383ffff */
.L_x_68:
[----:B------:R-:W-:-:S07]  /*6bf0*/  MOV R0, UR5 ;  /* 0x0000000500007c02 */ /* 0x000fce0008000f00 */
.L_x_122:
[----:B-1----:R1:W2:Y:S02]  /*6c00*/  SYNCS.PHASECHK.TRANS64.TRYWAIT P0, [R0+URZ], R3 ;  /* 0x00000003000075a7 */ /* 0x0022a400080011ff */
[----:B--2---:R-:W-:Y:S05]  /*6c10*/  @!P0 NANOSLEEP.SYNCS 0x989680 ;  /* 0x009896800000895d */ /* 0x004fea0003900000 */
[----:B------:R-:W2:Y:S02]  /*6c20*/  @!P0 SYNCS.PHASECHK.TRANS64 P0, [R0+URZ], R3 ;  /* 0x00000003000085a7 */ /* 0x000ea400080010ff */
[----:B--2---:R-:W-:Y:S05]  /*6c30*/  @!P0 BRA `(.L_x_122) ;  /* 0xfffffffc00f08947 */ /* 0x004fea000383ffff */
[----:B------:R-:W-:Y:S05]  /*6c40*/  BRA `(.L_x_123) ;  /* 0xffffffcc00187947 */ /* 0x000fea000383ffff */
.L_x_69:
[----:B-1----:R-:W-:-:S07]  /*6c50*/  MOV R0, UR4 ;  /* 0x0000000400007c02 */ /* 0x002fce0008000f00 */
.L_x_124:
[----:B-1----:R1:W2:Y:S02]  /*6c60*/  SYNCS.PHASECHK.TRANS64.TRYWAIT P0, [R0+URZ], R2 ;  /* 0x00000002000075a7 */ /* 0x0022a400080011ff */
[----:B--2---:R-:W-:Y:S05]  /*6c70*/  @!P0 NANOSLEEP.SYNCS 0x989680 ;  /* 0x009896800000895d */ /* 0x004fea0003900000 */
[----:B------:R-:W2:Y:S02]  /*6c80*/  @!P0 SYNCS.PHASECHK.TRANS64 P0, [R0+URZ], R2 ;  /* 0x00000002000085a7 */ /* 0x000ea400080010ff */
[----:B--2---:R-:W-:Y:S05]  /*6c90*/  @!P0 BRA `(.L_x_124) ;  /* 0xfffffffc00f08947 */ /* 0x004fea000383ffff */
[----:B------:R-:W-:Y:S05]  /*6ca0*/  BRA `(.L_x_125) ;  /* 0xffffffcc00247947 */ /* 0x000fea000383ffff */
.L_x_74:
[----:B--2---:R2:W3:Y:S02]  /*6cb0*/  SYNCS.PHASECHK.TRANS64.TRYWAIT P0, [R3+URZ+0x50], R0 ;  /* 0x00005000030075a7 */ /* 0x0044e400080011ff */
[----:B---3--:R-:W-:Y:S05]  /*6cc0*/  @!P0 NANOSLEEP.SYNCS 0x989680 ;  /* 0x009896800000895d */ /* 0x008fea0003900000 */
[----:B------:R-:W3:Y:S02]  /*6cd0*/  @!P0 SYNCS.PHASECHK.TRANS64 P0, [R3+URZ+0x50], R0 ;  /* 0x00005000030085a7 */ /* 0x000ee400080010ff */
[----:B---3--:R-:W-:Y:S05]  /*6ce0*/  @!P0 BRA `(.L_x_74) ;  /* 0xfffffffc00f08947 */ /* 0x008fea000383ffff */
[----:B------:R-:W-:Y:S05]  /*6cf0*/  BRA `(.L_x_126) ;  /* 0xffffffd0004c7947 */ /* 0x000fea000383ffff */
.L_x_77:
[----:B--2---:R-:W-:Y:S07]  /*6d00*/  MOV R0, UR17 ;  /* 0x0000001100007c02 */ /* 0x004fee0008000f00 */
.L_x_127:
[----:B--2---:R2:W3:Y:S02]  /*6d10*/  SYNCS.PHASECHK.TRANS64.TRYWAIT P1, [R0+URZ+0x48], R3 ;  /* 0x00004803000075a7 */ /* 0x0044e400080211ff */
[----:B---3--:R-:W-:Y:S05]  /*6d20*/  @!P1 NANOSLEEP.SYNCS 0x989680 ;  /* 0x009896800000995d */ /* 0x008fea0003900000 */
[----:B------:R-:W3:Y:S02]  /*6d30*/  @!P1 SYNCS.PHASECHK.TRANS64 P1, [R0+URZ+0x48], R3 ;  /* 0x00004803000095a7 */ /* 0x000ee400080210ff */
[----:B---3--:R-:W-:Y:S05]  /*6d40*/  @!P1 BRA `(.L_x_127) ;  /* 0xfffffffc00f09947 */ /* 0x008fea000383ffff */
[----:B------:R-:W-:Y:S05]  /*6d50*/  BRA `(.L_x_76) ;  /* 0xffffffd400c07947 */ /* 0x000fea000383ffff */
.L_x_80:
[----:B--2---:R-:W-:Y:S07]  /*6d60*/  MOV R0, UR17 ;  /* 0x0000001100007c02 */ /* 0x004fee0008000f00 */
.L_x_128:
[----:B--2---:R2:W3:Y:S02]  /*6d70*/  SYNCS.PHASECHK.TRANS64.TRYWAIT P0, [R0+URZ+0x38], R2 ;  /* 0x00003802000075a7 */ /* 0x0044e400080011ff */
[----:B---3--:R-:W-:Y:S05]  /*6d80*/  @!P0 NANOSLEEP.SYNCS 0x989680 ;  /* 0x009896800000895d */ /* 0x008fea0003900000 */
[----:B------:R-:W3:Y:S02]  /*6d90*/  @!P0 SYNCS.PHASECHK.TRANS64 P0, [R0+URZ+0x38], R2 ;  /* 0x00003802000085a7 */ /* 0x000ee400080010ff */
[----:B---3--:R-:W-:Y:S05]  /*6da0*/  @!P0 BRA `(.L_x_128) ;  /* 0xfffffffc00f08947 */ /* 0x008fea000383ffff */
[----:B------:R-:W-:Y:S05]  /*6db0*/  BRA `(.L_x_129) ;  /* 0xffffffd800147947 */ /* 0x000fea000383ffff */
.L_x_83:
[----:B---3--:R3:W1:Y:S02]  /*6dc0*/  SYNCS.PHASECHK.TRANS64.TRYWAIT P0, [R3+URZ+0x50], R0 ;  /* 0x00005000030075a7 */ /* 0x00866400080011ff */
[----:B-1----:R-:W-:Y:S05]  /*6dd0*/  @!P0 NANOSLEEP.SYNCS 0x989680 ;  /* 0x009896800000895d */ /* 0x002fea0003900000 */
[----:B------:R-:W1:Y:S02]  /*6de0*/  @!P0 SYNCS.PHASECHK.TRANS64 P0, [R3+URZ+0x50], R0 ;  /* 0x00005000030085a7 */ /* 0x000e6400080010ff */
[----:B-1----:R-:W-:Y:S05]  /*6df0*/  @!P0 BRA `(.L_x_83) ;  /* 0xfffffffc00f08947 */ /* 0x002fea000383ffff */
[----:B------:R-:W-:Y:S05]  /*6e00*/  BRA `(.L_x_130) ;  /* 0xffffffdc00607947 */ /* 0x000fea000383ffff */
.L_x_94:
[----:B-1----:R-:W-:Y:S04]  /*6e10*/  MOV R0, UR44 ;  /* 0x0000002c00007c02 */ /* 0x002fe80008000f00 */
[----:B------:R1:W2:Y:S03]  /*6e20*/  SYNCS.PHASECHK.TRANS64.TRYWAIT P1, [R0+URZ+0x30], R4 ;  /* 0x00003004000075a7 */ /* 0x0002a600080211ff */
[----:B--2---:R-:W-:Y:S05]  /*6e30*/  @!P1 NANOSLEEP.SYNCS 0x989680 ;  /* 0x009896800000995d */ /* 0x004fea0003900000 */
[----:B------:R-:W2:Y:S02]  /*6e40*/  @!P1 SYNCS.PHASECHK.TRANS64 P1, [R0+URZ+0x30], R4 ;  /* 0x00003004000095a7 */ /* 0x000ea400080210ff */
[----:B--2---:R-:W-:Y:S05]  /*6e50*/  @!P1 BRA `(.L_x_94) ;  /* 0xfffffffc00ec9947 */ /* 0x004fea000383ffff */
[----:B------:R-:W-:Y:S05]  /*6e60*/  BRA `(.L_x_93) ;  /* 0xffffffe800b07947 */ /* 0x000fea000383ffff */
.L_x_96:
[----:B------:R1:W1:Y:S02]  /*6e70*/  SYNCS.PHASECHK.TRANS64.TRYWAIT P1, [R22+URZ+0x70], R3 ;  /* 0x00007003160075a7 */ /* 0x00026400080211ff */
[----:B-1----:R-:W-:Y:S05]  /*6e80*/  @!P1 NANOSLEEP.SYNCS 0x989680 ;  /* 0x009896800000995d */ /* 0x002fea0003900000 */
[----:B------:R-:W1:Y:S02]  /*6e90*/  @!P1 SYNCS.PHASECHK.TRANS64 P1, [R22+URZ+0x70], R3 ;  /* 0x00007003160095a7 */ /* 0x000e6400080210ff */
[----:B-1----:R-:W-:Y:S05]  /*6ea0*/  @!P1 BRA `(.L_x_96) ;  /* 0xfffffffc00f09947 */ /* 0x002fea000383ffff */
[----:B------:R-:W-:Y:S05]  /*6eb0*/  BRA `(.L_x_95) ;  /* 0xffffffe800ec7947 */ /* 0x000fea000383ffff */
        .weak           $__internal_0_$__cuda_sm10x_tcgen05_guardrail_trap_col_being_dealloced_not_returned_by_alloc
        .type           $__internal_0_$__cuda_sm10x_tcgen05_guardrail_trap_col_being_dealloced_not_returned_by_alloc,@function
        .size           $__internal_0_$__cuda_sm10x_tcgen05_guardrail_trap_col_being_dealloced_not_returned_by_alloc,($__internal_1_$__cuda_sm10x_tcgen05_guardrail_trap_phase_invalid_during_alloc - $__internal_0_$__cuda_sm10x_tcgen05_guardrail_trap_col_being_dealloced_not_returned_by_alloc)
$__internal_0_$__cuda_sm10x_tcgen05_guardrail_trap_col_being_dealloced_not_returned_by_alloc:
[----:B------:R-:W-:Y:S05]  /*6ec0*/  BPT.TRAP 0x1 ;  /* 0x000000040000795c */ /* 0x000fea0000300000 */
[----:B------:R-:W-:-:S04]  /*6ed0*/  HFMA2 R3, -RZ, RZ, 0, 0 ;  /* 0x00000000ff037431 */ /* 0x000fc800000001ff */
[----:B------:R-:W-:Y:S05]  /*6ee0*/  RET.REL.NODEC R2 `(_ZN7cutlass13device_kernelINS_4gemm6kernel13GemmUniversalIN4cute5tupleIJiiiiEEENS1_10collective13CollectiveMmaINS1_35MainloopSm100TmaUmmaWarpSpecializedILi3ELi2ELi4ENS5_IJNS4_1CILi2EEENSA_ILi1EEESC_EEEEENS5_IJNSA_ILi64EEESF_SF_EEENS_12float_e5m2_tENS5_IJlSC_lEEESH_SI_NS4_8TiledMMAINS4_8MMA_AtomIJNS4_10MMA_TraitsINS4_19SM100_MMA_F8F6F4_SSEJSH_SH_fSF_SF_NS4_17integral_constantINS4_4UMMA5MajorELSP_0EEESQ_NSN_INSO_7ScaleInELSR_0EEESS_EEEEEENS4_6LayoutINS5_IJSC_SC_SC_EEENS5_IJNSA_ILi0EEESX_SX_EEEEENS5_IJNS4_10UnderscoreES10_S10_EEEEENS4_13SM90_TMA_LOADENS4_14ComposedLayoutINS4_7SwizzleILi2ELi4ELi3EEENS4_18smem_ptr_flag_bitsILi8EEENSV_INS5_IJNSA_ILi8EEESF_EEENS5_IJSF_SC_EEEEEEEvNS4_8identityENS4_23SM90_TMA_LOAD_MULTICASTES1D_vS1E_EENS_8epilogue10collective18CollectiveEpilogueINS1H_23Sm100TmaWarpSpecializedILi1ELi1ELi32ELb0ELb0EEEJSG_NS5_IJNSV_ISF_SC_EES1M_EEESH_SI_SH_SI_NS1H_6fusion15FusionCallbacksIS1L_NS1O_17LinearCombinationISH_fSH_fLNS_15FloatRoundStyleE2EEESG_S1N_JEEENS4_5SM1004TMEM4LOAD26SM100_TMEM_LOAD_16dp32b32xES13_S1D_NS4_39AutoVectorizingCopyWithAssumedAlignmentILi128EEENS4_14SM90_TMA_STOREES1D_S1Z_S1Z_EEEvvEEEEvNT_6ParamsE) ;  /* 0xffffff9002447950 */ /* 0x000fea0003c3ffff */
        .weak           $__internal_1_$__cuda_sm10x_tcgen05_guardrail_trap_phase_invalid_during_alloc
        .type           $__internal_1_$__cuda_sm10x_tcgen05_guardrail_trap_phase_invalid_during_alloc,@function
        .size           $__internal_1_$__cuda_sm10x_tcgen05_guardrail_trap_phase_invalid_during_alloc,($__internal_2_$__cuda_sm10x_tcgen05_guardrail_trap_unallocated_columns_being_dealloced - $__internal_1_$__cuda_sm10x_tcgen05_guardrail_trap_phase_invalid_during_alloc)
$__internal_1_$__cuda_sm10x_tcgen05_guardrail_trap_phase_invalid_during_alloc:
[----:B------:R-:W-:Y:S05]  /*6ef0*/  BPT.TRAP 0x1 ;  /* 0x000000040000795c */ /* 0x000fea0000300000 */
[----:B------:R-:W-:-:S04]  /*6f00*/  MOV R5, 0x0 ;  /* 0x0000000000057802 */ /* 0x000fc80000000f00 */
[----:B------:R-:W-:Y:S05]  /*6f10*/  RET.REL.NODEC R4 `(_ZN7cutlass13device_kernelINS_4gemm6kernel13GemmUniversalIN4cute5tupleIJiiiiEEENS1_10collective13CollectiveMmaINS1_35MainloopSm100TmaUmmaWarpSpecializedILi3ELi2ELi4ENS5_IJNS4_1CILi2EEENSA_ILi1EEESC_EEEEENS5_IJNSA_ILi64EEESF_SF_EEENS_12float_e5m2_tENS5_IJlSC_lEEESH_SI_NS4_8TiledMMAINS4_8MMA_AtomIJNS4_10MMA_TraitsINS4_19SM100_MMA_F8F6F4_SSEJSH_SH_fSF_SF_NS4_17integral_constantINS4_4UMMA5MajorELSP_0EEESQ_NSN_INSO_7ScaleInELSR_0EEESS_EEEEEENS4_6LayoutINS5_IJSC_SC_SC_EEENS5_IJNSA_ILi0EEESX_SX_EEEEENS5_IJNS4_10UnderscoreES10_S10_EEEEENS4_13SM90_TMA_LOADENS4_14ComposedLayoutINS4_7SwizzleILi2ELi4ELi3EEENS4_18smem_ptr_flag_bitsILi8EEENSV_INS5_IJNSA_ILi8EEESF_EEENS5_IJSF_SC_EEEEEEEvNS4_8identityENS4_23SM90_TMA_LOAD_MULTICASTES1D_vS1E_EENS_8epilogue10collective18CollectiveEpilogueINS1H_23Sm100TmaWarpSpecializedILi1ELi1ELi32ELb0ELb0EEEJSG_NS5_IJNSV_ISF_SC_EES1M_EEESH_SI_SH_SI_NS1H_6fusion15FusionCallbacksIS1L_NS1O_17LinearCombinationISH_fSH_fLNS_15FloatRoundStyleE2EEESG_S1N_JEEENS4_5SM1004TMEM4LOAD26SM100_TMEM_LOAD_16dp32b32xES13_S1D_NS4_39AutoVectorizingCopyWithAssumedAlignmentILi128EEENS4_14SM90_TMA_STOREES1D_S1Z_S1Z_EEEvvEEEEvNT_6ParamsE) ;  /* 0xffffff9004387950 */ /* 0x000fea0003c3ffff */
        .weak           $__internal_2_$__cuda_sm10x_tcgen05_guardrail_trap_unallocated_columns_being_dealloced
        .type           $__internal_2_$__cuda_sm10x_tcgen05_guardrail_trap_unallocated_columns_being_dealloced,@function
        .size           $__internal_2_$__cuda_sm10x_tcgen05_guardrail_trap_unallocated_columns_being_dealloced,(.L_x_132 - $__internal_2_$__cuda_sm10x_tcgen05_guardrail_trap_unallocated_columns_being_dealloced)
$__internal_2_$__cuda_sm10x_tcgen05_guardrail_trap_unallocated_columns_being_dealloced:
[----:B------:R-:W-:Y:S05]  /*6f20*/  BPT.TRAP 0x1 ;  /* 0x000000040000795c */ /* 0x000fea0000300000 */
[----:B------:R-:W-:-:S04]  /*6f30*/  HFMA2 R3, -RZ, RZ, 0, 0 ;  /* 0x00000000ff037431 */ /* 0x000fc800000001ff */
[----:B------:R-:W-:Y:S05]  /*6f40*/  RET.REL.NODEC R2 `(_ZN7cutlass13device_kernelINS_4gemm6kernel13GemmUniversalIN4cute5tupleIJiiiiEEENS1_10collective13CollectiveMmaINS1_35MainloopSm100TmaUmmaWarpSpecializedILi3ELi2ELi4ENS5_IJNS4_1CILi2EEENSA_ILi1EEESC_EEEEENS5_IJNSA_ILi64EEESF_SF_EEENS_12float_e5m2_tENS5_IJlSC_lEEESH_SI_NS4_8TiledMMAINS4_8MMA_AtomIJNS4_10MMA_TraitsINS4_19SM100_MMA_F8F6F4_SSEJSH_SH_fSF_SF_NS4_17integral_constantINS4_4UMMA5MajorELSP_0EEESQ_NSN_INSO_7ScaleInELSR_0EEESS_EEEEEENS4_6LayoutINS5_IJSC_SC_SC_EEENS5_IJNSA_ILi0EEESX_SX_EEEEENS5_IJNS4_10UnderscoreES10_S10_EEEEENS4_13SM90_TMA_LOADENS4_14ComposedLayoutINS4_7SwizzleILi2ELi4ELi3EEENS4_18smem_ptr_flag_bitsILi8EEENSV_INS5_IJNSA_ILi8EEESF_EEENS5_IJSF_SC_EEEEEEEvNS4_8identityENS4_23SM90_TMA_LOAD_MULTICASTES1D_vS1E_EENS_8epilogue10collective18CollectiveEpilogueINS1H_23Sm100TmaWarpSpecializedILi1ELi1ELi32ELb0ELb0EEEJSG_NS5_IJNSV_ISF_SC_EES1M_EEESH_SI_SH_SI_NS1H_6fusion15FusionCallbacksIS1L_NS1O_17LinearCombinationISH_fSH_fLNS_15FloatRoundStyleE2EEESG_S1N_JEEENS4_5SM1004TMEM4LOAD26SM100_TMEM_LOAD_16dp32b32xES13_S1D_NS4_39AutoVectorizingCopyWithAssumedAlignmentILi128EEENS4_14SM90_TMA_STOREES1D_S1Z_S1Z_EEEvvEEEEvNT_6ParamsE) ;  /* 0xffffff90022c7950 */ /* 0x000fea0003c3ffff */
.L_x_131:
[----:B------:R-:W-:-:S00]  /*6f50*/  BRA `(.L_x_131) ;  /* 0xfffffffc00fc7947 */ /* 0x000fc0000383ffff */
[----:B------:R-:W-:-:S00]  /*6f60*/  NOP ;  /* 0x0000000000007918 */ /* 0x000fc00000000000 */
        /* <DEDUP_REMOVED lines=9> */
.L_x_132:


//--------------------- .nv.global.init           --------------------------
	.section	.nv.global.init,"aw",@progbits
.nv.global.init:
	.type		$str$27,@object
	.size		$str$27,($str$28 - $str$27)
$str$27:
        /*0000*/ 	.byte	0x28, 0x61, 0x64, 0x64, 0x72, 0x65, 0x73, 0x73, 0x20, 0x26, 0x20, 0x6d, 0x61, 0x73, 0x6b, 0x29
        /*0010*/ 	.byte	0x20, 0x3d, 0x3d, 0x20, 0x30, 0x00
	.type		$str$28,@object
	.size		$str$28,($str$26 - $str$28)
$str$28:
        /*0016*/ 	.byte	0x2f, 0x74, 0x6d, 0x70, 0x2f, 0x63, 0x75, 0x74, 0x6c, 0x61, 0x73, 0x73, 0x5f, 0x73, 0x77, 0x65
        /*0026*/ 	.byte	0x65, 0x70, 0x5f, 0x73, 0x72, 0x63, 0x2f, 0x69, 0x6e, 0x63, 0x6c, 0x75, 0x64, 0x65, 0x2f, 0x63
        /*0036*/ 	.byte	0x75, 0x74, 0x65, 0x2f, 0x70, 0x6f, 0x69, 0x6e, 0x74, 0x65, 0x72, 0x5f, 0x66, 0x6c, 0x61, 0x67
        /*0046*/ 	.byte	0x67, 0x65, 0x64, 0x2e, 0x68, 0x70, 0x70, 0x00
	.type		$str$26,@object
	.size		$str$26,($str$25 - $str$26)
$str$26:
        /*004e*/ 	.byte	0x2f, 0x74, 0x6d, 0x70, 0x2f, 0x63, 0x75, 0x74, 0x6c, 0x61, 0x73, 0x73, 0x5f, 0x73, 0x77, 0x65
        /*005e*/ 	.byte	0x65, 0x70, 0x5f, 0x73, 0x72, 0x63, 0x2f, 0x69, 0x6e, 0x63, 0x6c, 0x75, 0x64, 0x65, 0x2f, 0x63
        /*006e*/ 	.byte	0x75, 0x74, 0x65, 0x2f, 0x61, 0x74, 0x6f, 0x6d, 0x2f, 0x63, 0x6f, 0x70, 0x79, 0x5f, 0x74, 0x72
        /*007e*/ 	.byte	0x61, 0x69, 0x74, 0x73, 0x5f, 0x73, 0x6d, 0x31, 0x30, 0x30, 0x2e, 0x68, 0x70, 0x70, 0x00
	.type		$str$25,@object
	.size		$str$25,(__unnamed_1 - $str$25)
$str$25:
        /*008d*/ 	.byte	0x28, 0x28, 0x75, 0x69, 0x6e, 0x74, 0x33, 0x32, 0x5f, 0x74, 0x28, 0x74, 0x68, 0x72, 0x65, 0x61
        /*009d*/ 	.byte	0x64, 0x49, 0x64, 0x78, 0x2e, 0x78, 0x29, 0x20, 0x2f, 0x20, 0x33, 0x32, 0x29, 0x20, 0x25, 0x20
        /*00ad*/ 	.byte	0x34, 0x29, 0x20, 0x3d, 0x3d, 0x20, 0x28, 0x28, 0x28, 0x74, 0x6d, 0x65, 0x6d, 0x5f, 0x61, 0x64
        /*00bd*/ 	.byte	0x64, 0x72, 0x20, 0x3e, 0x3e, 0x20, 0x31, 0x36, 0x29, 0x20, 0x2f, 0x20, 0x33, 0x32, 0x29, 0x20
        /*00cd*/ 	.byte	0x25, 0x20, 0x34, 0x29, 0x00
	.type		__unnamed_1,@object
	.size		__unnamed_1,(__unnamed_2 - __unnamed_1)
__unnamed_1:
        /*00d2*/ 	.byte	0x61, 0x75, 0x74, 0x6f, 0x20, 0x63, 0x75, 0x74, 0x65, 0x3a, 0x3a, 0x61, 0x73, 0x5f, 0x70, 0x6f
        /* <DEDUP_REMOVED lines=24> */
        /*0262*/ 	.byte	0x3c, 0x34, 0x30, 0x39, 0x36, 0x3e, 0x3e, 0x3e, 0x3e, 0x5d, 0x00
	.type		__unnamed_2,@object
	.size		__unnamed_2,(.L_2 - __unnamed_2)
__unnamed_2:
        /* <DEDUP_REMOVED lines=40> */
        /*04ed*/ 	.byte	0x74, 0x65, 0x3a, 0x3a, 0x43, 0x3c, 0x30, 0x3e, 0x3e, 0x3e, 0x3e, 0x5d, 0x00
.L_2:


//--------------------- .nv.shared._ZN7cutlass13device_kernelINS_4gemm6kernel13GemmUniversalIN4cute5tupleIJiiiiEEENS1_10collective13CollectiveMmaINS1_35MainloopSm100TmaUmmaWarpSpecializedILi3ELi2ELi4ENS5_IJNS4_1CILi2EEENSA_ILi1EEESC_EEEEENS5_IJNSA_ILi64EEESF_SF_EEENS_12float_e5m2_tENS5_IJlSC_lEEESH_SI_NS4_8TiledMMAINS4_8MMA_AtomIJNS4_10MMA_TraitsINS4_19SM100_MMA_F8F6F4_SSEJSH_SH_fSF_SF_NS4_17integral_constantINS4_4UMMA5MajorELSP_0EEESQ_NSN_INSO_7ScaleInELSR_0EEESS_EEEEEENS4_6LayoutINS5_IJSC_SC_SC_EEENS5_IJNSA_ILi0EEESX_SX_EEEEENS5_IJNS4_10UnderscoreES10_S10_EEEEENS4_13SM90_TMA_LOADENS4_14ComposedLayoutINS4_7SwizzleILi2ELi4ELi3EEENS4_18smem_ptr_flag_bitsILi8EEENSV_INS5_IJNSA_ILi8EEESF_EEENS5_IJSF_SC_EEEEEEEvNS4_8identityENS4_23SM90_TMA_LOAD_MULTICASTES1D_vS1E_EENS_8epilogue10collective18CollectiveEpilogueINS1H_23Sm100TmaWarpSpecializedILi1ELi1ELi32ELb0ELb0EEEJSG_NS5_IJNSV_ISF_SC_EES1M_EEESH_SI_SH_SI_NS1H_6fusion15FusionCallbacksIS1L_NS1O_17LinearCombinationISH_fSH_fLNS_15FloatRoundStyleE2EEESG_S1N_JEEENS4_5SM1004TMEM4LOAD26SM100_TMEM_LOAD_16dp32b32xES13_S1D_NS4_39AutoVectorizingCopyWithAssumedAlignmentILi128EEENS4_14SM90_TMA_STOREES1D_S1Z_S1Z_EEEvvEEEEvNT_6ParamsE --------------------------
	.section	.nv.shared._ZN7cutlass13device_kernelINS_4gemm6kernel13GemmUniversalIN4cute5tupleIJiiiiEEENS1_10collective13CollectiveMmaINS1_35MainloopSm100TmaUmmaWarpSpecializedILi3ELi2ELi4ENS5_IJNS4_1CILi2EEENSA_ILi1EEESC_EEEEENS5_IJNSA_ILi64EEESF_SF_EEENS_12float_e5m2_tENS5_IJlSC_lEEESH_SI_NS4_8TiledMMAINS4_8MMA_AtomIJNS4_10MMA_TraitsINS4_19SM100_MMA_F8F6F4_SSEJSH_SH_fSF_SF_NS4_17integral_constantINS4_4UMMA5MajorELSP_0EEESQ_NSN_INSO_7ScaleInELSR_0EEESS_EEEEEENS4_6LayoutINS5_IJSC_SC_SC_EEENS5_IJNSA_ILi0EEESX_SX_EEEEENS5_IJNS4_10UnderscoreES10_S10_EEEEENS4_13SM90_TMA_LOADENS4_14ComposedLayoutINS4_7SwizzleILi2ELi4ELi3EEENS4_18smem_ptr_flag_bitsILi8EEENSV_INS5_IJNSA_ILi8EEESF_EEENS5_IJSF_SC_EEEEEEEvNS4_8identityENS4_23SM90_TMA_LOAD_MULTICASTES1D_vS1E_EENS_8epilogue10collective18CollectiveEpilogueINS1H_23Sm100TmaWarpSpecializedILi1ELi1ELi32ELb0ELb0EEEJSG_NS5_IJNSV_ISF_SC_EES1M_EEESH_SI_SH_SI_NS1H_6fusion15FusionCallbacksIS1L_NS1O_17LinearCombinationISH_fSH_fLNS_15FloatRoundStyleE2EEESG_S1N_JEEENS4_5SM1004TMEM4LOAD26SM100_TMEM_LOAD_16dp32b32xES13_S1D_NS4_39AutoVectorizingCopyWithAssumedAlignmentILi128EEENS4_14SM90_TMA_STOREES1D_S1Z_S1Z_EEEvvEEEEvNT_6ParamsE,"aw",@nobits
	.sectionflags	@""
	.align	16
	.zero		1024


//--------------------- .nv.shared.reserved.0     --------------------------
	.section	.nv.shared.reserved.0,"aw",@nobits
	.weak		__nv_reservedSMEM_offset_0_alias
	.size		__nv_reservedSMEM_offset_0_alias, 0, 64
	.other		__nv_reservedSMEM_offset_0_alias,@"STO_CUDA_RESERVED_SHARED STV_DEFAULT"
__nv_reservedSMEM_offset_0_alias:
	.zero		0
.nv.shared.reserved.0:
	.zero		64
	.weak		__nv_reservedSMEM_tcgen05_partition
	.type		__nv_reservedSMEM_tcgen05_partition,@object
	.size		__nv_reservedSMEM_tcgen05_partition,(.L_0 - __nv_reservedSMEM_tcgen05_partition)
__nv_reservedSMEM_tcgen05_partition:
	.zero		32
.L_0:


//--------------------- .nv.global                --------------------------
	.section	.nv.global,"aw",@nobits
.nv.global:
	.type		_ZN39_INTERNAL_c993bdde_4_k_cu_d479861c_88094cute1_E,@object
	.size		_ZN39_INTERNAL_c993bdde_4_k_cu_d479861c_88094cute1_E,(_ZN39_INTERNAL_c993bdde_4_k_cu_d479861c_88094cuda3std3__45__cpo6cbeginE - _ZN39_INTERNAL_c993bdde_4_k_cu_d479861c_88094cute1_E)
_ZN39_INTERNAL_c993bdde_4_k_cu_d479861c_88094cute1_E:
	.zero		1
	.type		_ZN39_INTERNAL_c993bdde_4_k_cu_d479861c_88094cuda3std3__45__cpo6cbeginE,@object
	.size		_ZN39_INTERNAL_c993bdde_4_k_cu_d479861c_88094cuda3std3__45__cpo6cbeginE,(_ZN39_INTERNAL_c993bdde_4_k_cu_d479861c_88094cuda3std3__48in_placeE - _ZN39_INTERNAL_c993bdde_4_k_cu_d479861c_88094cuda3std3__45__cpo6cbeginE)
_ZN39_INTERNAL_c993bdde_4_k_cu_d479861c_88094cuda3std3__45__cpo6cbeginE:
	.zero		1
	.type		_ZN39_INTERNAL_c993bdde_4_k_cu_d479861c_88094cuda3std3__48in_placeE,@object
	.size		_ZN39_INTERNAL_c993bdde_4_k_cu_d479861c_88094cuda3std3__48in_placeE,(_ZN39_INTERNAL_c993bdde_4_k_cu_d479861c_88094cuda3std6ranges3__45__cpo9iter_moveE - _ZN39_INTERNAL_c993bdde_4_k_cu_d479861c_88094cuda3std3__48in_placeE)
_ZN39_INTERNAL_c993bdde_4_k_cu_d479861c_88094cuda3std3__48in_placeE:
	.zero		1
	.type		_ZN39_INTERNAL_c993bdde_4_k_cu_d479861c_88094cuda3std6ranges3__45__cpo9iter_moveE,@object
	.size		_ZN39_INTERNAL_c993bdde_4_k_cu_d479861c_88094cuda3std6ranges3__45__cpo9iter_moveE,(_ZN39_INTERNAL_c993bdde_4_k_cu_d479861c_88094cuda3std3__45__cpo5beginE - _ZN39_INTERNAL_c993bdde_4_k_cu_d479861c_88094cuda3std6ranges3__45__cpo9iter_moveE)
_ZN39_INTERNAL_c993bdde_4_k_cu_d479861c_88094cuda3std6ranges3__45__cpo9iter_moveE:
	.zero		1
	.type		_ZN39_INTERNAL_c993bdde_4_k_cu_d479861c_88094cuda3std3__45__cpo5beginE,@object
	.size		_ZN39_INTERNAL_c993bdde_4_k_cu_d479861c_88094cuda3std3__45__cpo5beginE,(_ZN39_INTERNAL_c993bdde_4_k_cu_d479861c_88094cuda3std3__441_GLOBAL__N__c993bdde_4_k_cu_d479861c_88096ignoreE - _ZN39_INTERNAL_c993bdde_4_k_cu_d479861c_88094cuda3std3__45__cpo5beginE)
_ZN39_INTERNAL_c993bdde_4_k_cu_d479861c_88094cuda3std3__45__cpo5beginE:
	.zero		1
	.type		_ZN39_INTERNAL_c993bdde_4_k_cu_d479861c_88094cuda3std3__441_GLOBAL__N__c993bdde_4_k_cu_d479861c_88096ignoreE,@object
	.size		_ZN39_INTERNAL_c993bdde_4_k_cu_d479861c_88094cuda3std3__441_GLOBAL__N__c993bdde_4_k_cu_d479861c_88096ignoreE,(_ZN39_INTERNAL_c993bdde_4_k_cu_d479861c_88094cute7productE - _ZN39_INTERNAL_c993bdde_4_k_cu_d479861c_88094cuda3std3__441_GLOBAL__N__c993bdde_4_k_cu_d479861c_88096ignoreE)
_ZN39_INTERNAL_c993bdde_4_k_cu_d479861c_88094cuda3std3__441_GLOBAL__N__c993bdde_4_k_cu_d479861c_88096ignoreE:
	.zero		1
	.type		_ZN39_INTERNAL_c993bdde_4_k_cu_d479861c_88094cute7productE,@object
	.size		_ZN39_INTERNAL_c993bdde_4_k_cu_d479861c_88094cute7productE,(_ZN39_INTERNAL_c993bdde_4_k_cu_d479861c_88094cuda3std3__45__cpo3endE - _ZN39_INTERNAL_c993bdde_4_k_cu_d479861c_88094cute7productE)
_ZN39_INTERNAL_c993bdde_4_k_cu_d479861c_88094cute7productE:
	.zero		1
	.type		_ZN39_INTERNAL_c993bdde_4_k_cu_d479861c_88094cuda3std3__45__cpo3endE,@object
	.size		_ZN39_INTERNAL_c993bdde_4_k_cu_d479861c_88094cuda3std3__45__cpo3endE,(_ZN39_INTERNAL_c993bdde_4_k_cu_d479861c_88094cuda3std3__419piecewise_constructE - _ZN39_INTERNAL_c993bdde_4_k_cu_d479861c_88094cuda3std3__45__cpo3endE)
_ZN39_INTERNAL_c993bdde_4_k_cu_d479861c_88094cuda3std3__45__cpo3endE:
	.zero		1
	.type		_ZN39_INTERNAL_c993bdde_4_k_cu_d479861c_88094cuda3std3__419piecewise_constructE,@object
	.size		_ZN39_INTERNAL_c993bdde_4_k_cu_d479861c_88094cuda3std3__419piecewise_constructE,(_ZN39_INTERNAL_c993bdde_4_k_cu_d479861c_88094cuda3std3__45__cpo4cendE - _ZN39_INTERNAL_c993bdde_4_k_cu_d479861c_88094cuda3std3__419piecewise_constructE)
_ZN39_INTERNAL_c993bdde_4_k_cu_d479861c_88094cuda3std3__419piecewise_constructE:
	.zero		1
	.type		_ZN39_INTERNAL_c993bdde_4_k_cu_d479861c_88094cuda3std3__45__cpo4cendE,@object
	.size		_ZN39_INTERNAL_c993bdde_4_k_cu_d479861c_88094cuda3std3__45__cpo4cendE,(_ZN39_INTERNAL_c993bdde_4_k_cu_d479861c_88094cuda3std6ranges3__45__cpo4swapE - _ZN39_INTERNAL_c993bdde_4_k_cu_d479861c_88094cuda3std3__45__cpo4cendE)
_ZN39_INTERNAL_c993bdde_4_k_cu_d479861c_88094cuda3std3__45__cpo4cendE:
	.zero		1
	.type		_ZN39_INTERNAL_c993bdde_4_k_cu_d479861c_88094cuda3std6ranges3__45__cpo4swapE,@object
	.size		_ZN39_INTERNAL_c993bdde_4_k_cu_d479861c_88094cuda3std6ranges3__45__cpo4swapE,(.L_10 - _ZN39_INTERNAL_c993bdde_4_k_cu_d479861c_88094cuda3std6ranges3__45__cpo4swapE)
_ZN39_INTERNAL_c993bdde_4_k_cu_d479861c_88094cuda3std6ranges3__45__cpo4swapE:
	.zero		1
.L_10:


//--------------------- .nv.constant0._ZN7cutlass13device_kernelINS_4gemm6kernel13GemmUniversalIN4cute5tupleIJiiiiEEENS1_10collective13CollectiveMmaINS1_35MainloopSm100TmaUmmaWarpSpecializedILi3ELi2ELi4ENS5_IJNS4_1CILi2EEENSA_ILi1EEESC_EEEEENS5_IJNSA_ILi64EEESF_SF_EEENS_12float_e5m2_tENS5_IJlSC_lEEESH_SI_NS4_8TiledMMAINS4_8MMA_AtomIJNS4_10MMA_TraitsINS4_19SM100_MMA_F8F6F4_SSEJSH_SH_fSF_SF_NS4_17integral_constantINS4_4UMMA5MajorELSP_0EEESQ_NSN_INSO_7ScaleInELSR_0EEESS_EEEEEENS4_6LayoutINS5_IJSC_SC_SC_EEENS5_IJNSA_ILi0EEESX_SX_EEEEENS5_IJNS4_10UnderscoreES10_S10_EEEEENS4_13SM90_TMA_LOADENS4_14ComposedLayoutINS4_7SwizzleILi2ELi4ELi3EEENS4_18smem_ptr_flag_bitsILi8EEENSV_INS5_IJNSA_ILi8EEESF_EEENS5_IJSF_SC_EEEEEEEvNS4_8identityENS4_23SM90_TMA_LOAD_MULTICASTES1D_vS1E_EENS_8epilogue10collective18CollectiveEpilogueINS1H_23Sm100TmaWarpSpecializedILi1ELi1ELi32ELb0ELb0EEEJSG_NS5_IJNSV_ISF_SC_EES1M_EEESH_SI_SH_SI_NS1H_6fusion15FusionCallbacksIS1L_NS1O_17LinearCombinationISH_fSH_fLNS_15FloatRoundStyleE2EEESG_S1N_JEEENS4_5SM1004TMEM4LOAD26SM100_TMEM_LOAD_16dp32b32xES13_S1D_NS4_39AutoVectorizingCopyWithAssumedAlignmentILi128EEENS4_14SM90_TMA_STOREES1D_S1Z_S1Z_EEEvvEEEEvNT_6ParamsE --------------------------
	.section	.nv.constant0._ZN7cutlass13device_kernelINS_4gemm6kernel13GemmUniversalIN4cute5tupleIJiiiiEEENS1_10collective13CollectiveMmaINS1_35MainloopSm100TmaUmmaWarpSpecializedILi3ELi2ELi4ENS5_IJNS4_1CILi2EEENSA_ILi1EEESC_EEEEENS5_IJNSA_ILi64EEESF_SF_EEENS_12float_e5m2_tENS5_IJlSC_lEEESH_SI_NS4_8TiledMMAINS4_8MMA_AtomIJNS4_10MMA_TraitsINS4_19SM100_MMA_F8F6F4_SSEJSH_SH_fSF_SF_NS4_17integral_constantINS4_4UMMA5MajorELSP_0EEESQ_NSN_INSO_7ScaleInELSR_0EEESS_EEEEEENS4_6LayoutINS5_IJSC_SC_SC_EEENS5_IJNSA_ILi0EEESX_SX_EEEEENS5_IJNS4_10UnderscoreES10_S10_EEEEENS4_13SM90_TMA_LOADENS4_14ComposedLayoutINS4_7SwizzleILi2ELi4ELi3EEENS4_18smem_ptr_flag_bitsILi8EEENSV_INS5_IJNSA_ILi8EEESF_EEENS5_IJSF_SC_EEEEEEEvNS4_8identityENS4_23SM90_TMA_LOAD_MULTICASTES1D_vS1E_EENS_8epilogue10collective18CollectiveEpilogueINS1H_23Sm100TmaWarpSpecializedILi1ELi1ELi32ELb0ELb0EEEJSG_NS5_IJNSV_ISF_SC_EES1M_EEESH_SI_SH_SI_NS1H_6fusion15FusionCallbacksIS1L_NS1O_17LinearCombinationISH_fSH_fLNS_15FloatRoundStyleE2EEESG_S1N_JEEENS4_5SM1004TMEM4LOAD26SM100_TMEM_LOAD_16dp32b32xES13_S1D_NS4_39AutoVectorizingCopyWithAssumedAlignmentILi128EEENS4_14SM90_TMA_STOREES1D_S1Z_S1Z_EEEvvEEEEvNT_6ParamsE,"a",@progbits
	.sectionflags	@""
	.align	4
.nv.constant0._ZN7cutlass13device_kernelINS_4gemm6kernel13GemmUniversalIN4cute5tupleIJiiiiEEENS1_10collective13CollectiveMmaINS1_35MainloopSm100TmaUmmaWarpSpecializedILi3ELi2ELi4ENS5_IJNS4_1CILi2EEENSA_ILi1EEESC_EEEEENS5_IJNSA_ILi64EEESF_SF_EEENS_12float_e5m2_tENS5_IJlSC_lEEESH_SI_NS4_8TiledMMAINS4_8MMA_AtomIJNS4_10MMA_TraitsINS4_19SM100_MMA_F8F6F4_SSEJSH_SH_fSF_SF_NS4_17integral_constantINS4_4UMMA5MajorELSP_0EEESQ_NSN_INSO_7ScaleInELSR_0EEESS_EEEEEENS4_6LayoutINS5_IJSC_SC_SC_EEENS5_IJNSA_ILi0EEESX_SX_EEEEENS5_IJNS4_10UnderscoreES10_S10_EEEEENS4_13SM90_TMA_LOADENS4_14ComposedLayoutINS4_7SwizzleILi2ELi4ELi3EEENS4_18smem_ptr_flag_bitsILi8EEENSV_INS5_IJNSA_ILi8EEESF_EEENS5_IJSF_SC_EEEEEEEvNS4_8identityENS4_23SM90_TMA_LOAD_MULTICASTES1D_vS1E_EENS_8epilogue10collective18CollectiveEpilogueINS1H_23Sm100TmaWarpSpecializedILi1ELi1ELi32ELb0ELb0EEEJSG_NS5_IJNSV_ISF_SC_EES1M_EEESH_SI_SH_SI_NS1H_6fusion15FusionCallbacksIS1L_NS1O_17LinearCombinationISH_fSH_fLNS_15FloatRoundStyleE2EEESG_S1N_JEEENS4_5SM1004TMEM4LOAD26SM100_TMEM_LOAD_16dp32b32xES13_S1D_NS4_39AutoVectorizingCopyWithAssumedAlignmentILi128EEENS4_14SM90_TMA_STOREES1D_S1Z_S1Z_EEEvvEEEEvNT_6ParamsE:
	.zero		2944


//--------------------- SYMBOLS --------------------------

	.type		.nv.reservedSmem.offset0,@object
	.size		.nv.reservedSmem.offset0,0x4
	.type		.nv.reservedSmem.cap,@object
	.size		.nv.reservedSmem.cap,0x4
	.type		__assertfail,@function
